//
// Generated by NVIDIA NVVM Compiler
//
// Compiler Build ID: CL-36424714
// Cuda compilation tools, release 13.0, V13.0.88
// Based on NVVM 20.0.0
//

.version 9.0
.target sm_100
.address_size 64

	// .globl	_Z3addPfii

.visible .entry _Z3addPfii(
	.param .u64 .ptr .align 1 _Z3addPfii_param_0,
	.param .u32 _Z3addPfii_param_1,
	.param .u32 _Z3addPfii_param_2
)
{
	.reg .pred 	%p<12>;
	.reg .b32 	%r<44>;
	.reg .b32 	%f<16>;
	.reg .b64 	%rd<11>;

	ld.param.u64 	%rd2, [_Z3addPfii_param_0];
	ld.param.u32 	%r12, [_Z3addPfii_param_1];
	ld.param.u32 	%r13, [_Z3addPfii_param_2];
	cvta.to.global.u64 	%rd1, %rd2;
	mov.u32 	%r14, %tid.x;
	mov.u32 	%r15, %ctaid.x;
	mov.u32 	%r16, %ntid.x;
	mad.lo.s32 	%r17, %r15, %r16, %r14;
	mul.lo.s32 	%r1, %r12, %r17;
	setp.ge.u32 	%p1, %r17, %r13;
	setp.lt.s32 	%p2, %r12, 1;
	or.pred  	%p3, %p1, %p2;
	@%p3 bra 	$L__BB0_12;
	and.b32  	%r2, %r12, 7;
	setp.lt.u32 	%p4, %r12, 8;
	mov.b32 	%r42, 0;
	@%p4 bra 	$L__BB0_4;
	and.b32  	%r42, %r12, 2147483640;
	mov.b32 	%r40, 0;
$L__BB0_3:
	.pragma "nounroll";
	add.s32 	%r20, %r40, %r1;
	add.s32 	%r21, %r20, 1;
	cvt.rn.f32.s32 	%f1, %r21;
	mul.wide.s32 	%rd3, %r20, 4;
	add.s64 	%rd4, %rd1, %rd3;
	st.global.f32 	[%rd4], %f1;
	add.s32 	%r22, %r20, 2;
	cvt.rn.f32.s32 	%f2, %r22;
	st.global.f32 	[%rd4+4], %f2;
	add.s32 	%r23, %r20, 3;
	cvt.rn.f32.s32 	%f3, %r23;
	st.global.f32 	[%rd4+8], %f3;
	add.s32 	%r24, %r20, 4;
	cvt.rn.f32.s32 	%f4, %r24;
	st.global.f32 	[%rd4+12], %f4;
	add.s32 	%r25, %r20, 5;
	cvt.rn.f32.s32 	%f5, %r25;
	st.global.f32 	[%rd4+16], %f5;
	add.s32 	%r26, %r20, 6;
	cvt.rn.f32.s32 	%f6, %r26;
	st.global.f32 	[%rd4+20], %f6;
	add.s32 	%r27, %r20, 7;
	cvt.rn.f32.s32 	%f7, %r27;
	st.global.f32 	[%rd4+24], %f7;
	add.s32 	%r28, %r20, 8;
	cvt.rn.f32.s32 	%f8, %r28;
	st.global.f32 	[%rd4+28], %f8;
	add.s32 	%r40, %r40, 8;
	setp.ne.s32 	%p5, %r40, %r42;
	@%p5 bra 	$L__BB0_3;
$L__BB0_4:
	setp.eq.s32 	%p6, %r2, 0;
	@%p6 bra 	$L__BB0_12;
	and.b32  	%r7, %r12, 3;
	setp.lt.u32 	%p7, %r2, 4;
	@%p7 bra 	$L__BB0_7;
	add.s32 	%r29, %r42, %r1;
	add.s32 	%r30, %r29, 1;
	cvt.rn.f32.s32 	%f9, %r30;
	mul.wide.s32 	%rd5, %r29, 4;
	add.s64 	%rd6, %rd1, %rd5;
	st.global.f32 	[%rd6], %f9;
	add.s32 	%r31, %r29, 2;
	cvt.rn.f32.s32 	%f10, %r31;
	st.global.f32 	[%rd6+4], %f10;
	add.s32 	%r32, %r29, 3;
	cvt.rn.f32.s32 	%f11, %r32;
	st.global.f32 	[%rd6+8], %f11;
	add.s32 	%r33, %r29, 4;
	cvt.rn.f32.s32 	%f12, %r33;
	st.global.f32 	[%rd6+12], %f12;
	add.s32 	%r42, %r42, 4;
$L__BB0_7:
	setp.eq.s32 	%p8, %r7, 0;
	@%p8 bra 	$L__BB0_12;
	setp.eq.s32 	%p9, %r7, 1;
	@%p9 bra 	$L__BB0_10;
	add.s32 	%r34, %r42, %r1;
	add.s32 	%r35, %r34, 1;
	cvt.rn.f32.s32 	%f13, %r35;
	mul.wide.s32 	%rd7, %r34, 4;
	add.s64 	%rd8, %rd1, %rd7;
	st.global.f32 	[%rd8], %f13;
	add.s32 	%r36, %r34, 2;
	cvt.rn.f32.s32 	%f14, %r36;
	st.global.f32 	[%rd8+4], %f14;
	add.s32 	%r42, %r42, 2;
$L__BB0_10:
	and.b32  	%r37, %r12, 1;
	setp.eq.b32 	%p10, %r37, 1;
	not.pred 	%p11, %p10;
	@%p11 bra 	$L__BB0_12;
	add.s32 	%r38, %r42, %r1;
	add.s32 	%r39, %r38, 1;
	cvt.rn.f32.s32 	%f15, %r39;
	mul.wide.s32 	%rd9, %r38, 4;
	add.s64 	%rd10, %rd1, %rd9;
	st.global.f32 	[%rd10], %f15;
$L__BB0_12:
	ret;

}
	// .globl	_Z8makezeroPfii
.visible .entry _Z8makezeroPfii(
	.param .u64 .ptr .align 1 _Z8makezeroPfii_param_0,
	.param .u32 _Z8makezeroPfii_param_1,
	.param .u32 _Z8makezeroPfii_param_2
)
{
	.reg .pred 	%p<12>;
	.reg .b32 	%r<35>;
	.reg .b64 	%rd<12>;

	ld.param.u64 	%rd3, [_Z8makezeroPfii_param_0];
	ld.param.u32 	%r15, [_Z8makezeroPfii_param_1];
	ld.param.u32 	%r16, [_Z8makezeroPfii_param_2];
	cvta.to.global.u64 	%rd1, %rd3;
	mov.u32 	%r17, %tid.x;
	mov.u32 	%r18, %ctaid.x;
	mov.u32 	%r19, %ntid.x;
	mad.lo.s32 	%r20, %r18, %r19, %r17;
	mul.lo.s32 	%r1, %r15, %r20;
	setp.ge.u32 	%p1, %r20, %r16;
	setp.lt.s32 	%p2, %r15, 1;
	or.pred  	%p3, %p1, %p2;
	@%p3 bra 	$L__BB1_12;
	and.b32  	%r2, %r15, 7;
	setp.lt.u32 	%p4, %r15, 8;
	mov.b32 	%r33, 0;
	@%p4 bra 	$L__BB1_4;
	and.b32  	%r33, %r15, 2147483640;
	neg.s32 	%r31, %r33;
	add.s64 	%rd2, %rd1, 16;
	mov.u32 	%r30, %r1;
$L__BB1_3:
	.pragma "nounroll";
	mul.wide.s32 	%rd4, %r30, 4;
	add.s64 	%rd5, %rd2, %rd4;
	mov.b32 	%r22, 0;
	st.global.u32 	[%rd5+-16], %r22;
	st.global.u32 	[%rd5+-12], %r22;
	st.global.u32 	[%rd5+-8], %r22;
	st.global.u32 	[%rd5+-4], %r22;
	st.global.u32 	[%rd5], %r22;
	st.global.u32 	[%rd5+4], %r22;
	st.global.u32 	[%rd5+8], %r22;
	st.global.u32 	[%rd5+12], %r22;
	add.s32 	%r31, %r31, 8;
	add.s32 	%r30, %r30, 8;
	setp.ne.s32 	%p5, %r31, 0;
	@%p5 bra 	$L__BB1_3;
$L__BB1_4:
	setp.eq.s32 	%p6, %r2, 0;
	@%p6 bra 	$L__BB1_12;
	and.b32  	%r10, %r15, 3;
	setp.lt.u32 	%p7, %r2, 4;
	@%p7 bra 	$L__BB1_7;
	add.s32 	%r23, %r33, %r1;
	mul.wide.s32 	%rd6, %r23, 4;
	add.s64 	%rd7, %rd1, %rd6;
	mov.b32 	%r24, 0;
	st.global.u32 	[%rd7], %r24;
	st.global.u32 	[%rd7+4], %r24;
	st.global.u32 	[%rd7+8], %r24;
	st.global.u32 	[%rd7+12], %r24;
	add.s32 	%r33, %r33, 4;
$L__BB1_7:
	setp.eq.s32 	%p8, %r10, 0;
	@%p8 bra 	$L__BB1_12;
	setp.eq.s32 	%p9, %r10, 1;
	@%p9 bra 	$L__BB1_10;
	add.s32 	%r25, %r33, %r1;
	mul.wide.s32 	%rd8, %r25, 4;
	add.s64 	%rd9, %rd1, %rd8;
	mov.b32 	%r26, 0;
	st.global.u32 	[%rd9], %r26;
	st.global.u32 	[%rd9+4], %r26;
	add.s32 	%r33, %r33, 2;
$L__BB1_10:
	and.b32  	%r27, %r15, 1;
	setp.eq.b32 	%p10, %r27, 1;
	not.pred 	%p11, %p10;
	@%p11 bra 	$L__BB1_12;
	add.s32 	%r28, %r33, %r1;
	mul.wide.s32 	%rd10, %r28, 4;
	add.s64 	%rd11, %rd1, %rd10;
	mov.b32 	%r29, 0;
	st.global.u32 	[%rd11], %r29;
$L__BB1_12:
	ret;

}
	// .globl	_Z8distancePfS_ii
.visible .entry _Z8distancePfS_ii(
	.param .u64 .ptr .align 1 _Z8distancePfS_ii_param_0,
	.param .u64 .ptr .align 1 _Z8distancePfS_ii_param_1,
	.param .u32 _Z8distancePfS_ii_param_2,
	.param .u32 _Z8distancePfS_ii_param_3
)
{
	.reg .pred 	%p<21>;
	.reg .b32 	%r<74>;
	.reg .b32 	%f<83>;
	.reg .b64 	%rd<45>;

	ld.param.u64 	%rd7, [_Z8distancePfS_ii_param_0];
	ld.param.u64 	%rd8, [_Z8distancePfS_ii_param_1];
	ld.param.u32 	%r37, [_Z8distancePfS_ii_param_2];
	ld.param.u32 	%r38, [_Z8distancePfS_ii_param_3];
	cvta.to.global.u64 	%rd1, %rd8;
	cvta.to.global.u64 	%rd2, %rd7;
	mov.u32 	%r39, %tid.x;
	mov.u32 	%r40, %ctaid.x;
	mov.u32 	%r41, %ntid.x;
	mad.lo.s32 	%r1, %r40, %r41, %r39;
	setp.ge.s32 	%p1, %r1, %r38;
	setp.lt.s32 	%p2, %r38, 1;
	or.pred  	%p3, %p1, %p2;
	@%p3 bra 	$L__BB2_27;
	mul.lo.s32 	%r2, %r38, %r1;
	setp.lt.s32 	%p4, %r37, 1;
	mul.lo.s32 	%r3, %r37, %r1;
	@%p4 bra 	$L__BB2_15;
	and.b32  	%r4, %r37, 7;
	add.s32 	%r5, %r4, -1;
	and.b32  	%r6, %r37, 3;
	and.b32  	%r7, %r37, 2147483640;
	and.b32  	%r8, %r37, 1;
	neg.s32 	%r9, %r7;
	add.s64 	%rd3, %rd1, 16;
	mov.b32 	%r62, 0;
$L__BB2_3:
	setp.lt.u32 	%p13, %r37, 8;
	mul.lo.s32 	%r11, %r62, %r37;
	mov.b32 	%r66, 0;
	mov.f32 	%f82, 0f00000000;
	@%p13 bra 	$L__BB2_6;
	mul.wide.u32 	%rd17, %r11, 4;
	add.s64 	%rd44, %rd3, %rd17;
	mov.f32 	%f82, 0f00000000;
	mov.u32 	%r63, %r3;
	mov.u32 	%r64, %r9;
$L__BB2_5:
	.pragma "nounroll";
	mul.wide.s32 	%rd18, %r63, 4;
	add.s64 	%rd19, %rd3, %rd18;
	ld.global.nc.f32 	%f16, [%rd44+-16];
	ld.global.nc.f32 	%f17, [%rd19+-16];
	sub.f32 	%f18, %f16, %f17;
	fma.rn.f32 	%f19, %f18, %f18, %f82;
	ld.global.nc.f32 	%f20, [%rd44+-12];
	ld.global.nc.f32 	%f21, [%rd19+-12];
	sub.f32 	%f22, %f20, %f21;
	fma.rn.f32 	%f23, %f22, %f22, %f19;
	ld.global.nc.f32 	%f24, [%rd44+-8];
	ld.global.nc.f32 	%f25, [%rd19+-8];
	sub.f32 	%f26, %f24, %f25;
	fma.rn.f32 	%f27, %f26, %f26, %f23;
	ld.global.nc.f32 	%f28, [%rd44+-4];
	ld.global.nc.f32 	%f29, [%rd19+-4];
	sub.f32 	%f30, %f28, %f29;
	fma.rn.f32 	%f31, %f30, %f30, %f27;
	ld.global.nc.f32 	%f32, [%rd44];
	ld.global.nc.f32 	%f33, [%rd19];
	sub.f32 	%f34, %f32, %f33;
	fma.rn.f32 	%f35, %f34, %f34, %f31;
	ld.global.nc.f32 	%f36, [%rd44+4];
	ld.global.nc.f32 	%f37, [%rd19+4];
	sub.f32 	%f38, %f36, %f37;
	fma.rn.f32 	%f39, %f38, %f38, %f35;
	ld.global.nc.f32 	%f40, [%rd44+8];
	ld.global.nc.f32 	%f41, [%rd19+8];
	sub.f32 	%f42, %f40, %f41;
	fma.rn.f32 	%f43, %f42, %f42, %f39;
	ld.global.nc.f32 	%f44, [%rd44+12];
	ld.global.nc.f32 	%f45, [%rd19+12];
	sub.f32 	%f46, %f44, %f45;
	fma.rn.f32 	%f82, %f46, %f46, %f43;
	add.s32 	%r64, %r64, 8;
	add.s64 	%rd44, %rd44, 32;
	add.s32 	%r63, %r63, 8;
	setp.ne.s32 	%p14, %r64, 0;
	mov.u32 	%r66, %r7;
	@%p14 bra 	$L__BB2_5;
$L__BB2_6:
	setp.eq.s32 	%p15, %r4, 0;
	@%p15 bra 	$L__BB2_14;
	setp.lt.u32 	%p16, %r5, 3;
	@%p16 bra 	$L__BB2_9;
	add.s32 	%r55, %r66, %r11;
	mul.wide.u32 	%rd20, %r55, 4;
	add.s64 	%rd21, %rd1, %rd20;
	ld.global.nc.f32 	%f48, [%rd21];
	add.s32 	%r56, %r66, %r3;
	mul.wide.s32 	%rd22, %r56, 4;
	add.s64 	%rd23, %rd1, %rd22;
	ld.global.nc.f32 	%f49, [%rd23];
	sub.f32 	%f50, %f48, %f49;
	fma.rn.f32 	%f51, %f50, %f50, %f82;
	cvt.u64.u32 	%rd24, %r11;
	cvt.u64.u32 	%rd25, %r66;
	add.s64 	%rd26, %rd25, %rd24;
	shl.b64 	%rd27, %rd26, 2;
	add.s64 	%rd28, %rd1, %rd27;
	ld.global.nc.f32 	%f52, [%rd28+4];
	ld.global.nc.f32 	%f53, [%rd23+4];
	sub.f32 	%f54, %f52, %f53;
	fma.rn.f32 	%f55, %f54, %f54, %f51;
	ld.global.nc.f32 	%f56, [%rd28+8];
	ld.global.nc.f32 	%f57, [%rd23+8];
	sub.f32 	%f58, %f56, %f57;
	fma.rn.f32 	%f59, %f58, %f58, %f55;
	ld.global.nc.f32 	%f60, [%rd28+12];
	ld.global.nc.f32 	%f61, [%rd23+12];
	sub.f32 	%f62, %f60, %f61;
	fma.rn.f32 	%f82, %f62, %f62, %f59;
	add.s32 	%r66, %r66, 4;
$L__BB2_9:
	setp.eq.s32 	%p17, %r6, 0;
	@%p17 bra 	$L__BB2_14;
	setp.eq.s32 	%p18, %r6, 1;
	@%p18 bra 	$L__BB2_12;
	add.s32 	%r57, %r66, %r11;
	mul.wide.u32 	%rd29, %r57, 4;
	add.s64 	%rd30, %rd1, %rd29;
	ld.global.nc.f32 	%f64, [%rd30];
	add.s32 	%r58, %r66, %r3;
	mul.wide.s32 	%rd31, %r58, 4;
	add.s64 	%rd32, %rd1, %rd31;
	ld.global.nc.f32 	%f65, [%rd32];
	sub.f32 	%f66, %f64, %f65;
	fma.rn.f32 	%f67, %f66, %f66, %f82;
	cvt.u64.u32 	%rd33, %r11;
	cvt.u64.u32 	%rd34, %r66;
	add.s64 	%rd35, %rd34, %rd33;
	shl.b64 	%rd36, %rd35, 2;
	add.s64 	%rd37, %rd1, %rd36;
	ld.global.nc.f32 	%f68, [%rd37+4];
	ld.global.nc.f32 	%f69, [%rd32+4];
	sub.f32 	%f70, %f68, %f69;
	fma.rn.f32 	%f82, %f70, %f70, %f67;
	add.s32 	%r66, %r66, 2;
$L__BB2_12:
	setp.eq.s32 	%p19, %r8, 0;
	@%p19 bra 	$L__BB2_14;
	add.s32 	%r59, %r66, %r11;
	mul.wide.u32 	%rd38, %r59, 4;
	add.s64 	%rd39, %rd1, %rd38;
	ld.global.nc.f32 	%f71, [%rd39];
	add.s32 	%r60, %r66, %r3;
	mul.wide.s32 	%rd40, %r60, 4;
	add.s64 	%rd41, %rd1, %rd40;
	ld.global.nc.f32 	%f72, [%rd41];
	sub.f32 	%f73, %f71, %f72;
	fma.rn.f32 	%f82, %f73, %f73, %f82;
$L__BB2_14:
	sqrt.rn.f32 	%f74, %f82;
	add.s32 	%r61, %r62, %r2;
	mul.wide.s32 	%rd42, %r61, 4;
	add.s64 	%rd43, %rd2, %rd42;
	st.global.f32 	[%rd43], %f74;
	add.s32 	%r62, %r62, 1;
	setp.eq.s32 	%p20, %r62, %r38;
	@%p20 bra 	$L__BB2_27;
	bra.uni 	$L__BB2_3;
$L__BB2_15:
	and.b32  	%r22, %r38, 15;
	setp.lt.u32 	%p5, %r38, 16;
	mov.b32 	%r70, 0;
	@%p5 bra 	$L__BB2_18;
	and.b32  	%r70, %r38, 2147483632;
	mov.b32 	%r68, 0;
$L__BB2_17:
	.pragma "nounroll";
	add.s32 	%r44, %r68, %r2;
	mul.wide.s32 	%rd9, %r44, 4;
	add.s64 	%rd10, %rd2, %rd9;
	mov.b32 	%r45, 0;
	st.global.u32 	[%rd10], %r45;
	st.global.u32 	[%rd10+4], %r45;
	st.global.u32 	[%rd10+8], %r45;
	st.global.u32 	[%rd10+12], %r45;
	st.global.u32 	[%rd10+16], %r45;
	st.global.u32 	[%rd10+20], %r45;
	st.global.u32 	[%rd10+24], %r45;
	st.global.u32 	[%rd10+28], %r45;
	st.global.u32 	[%rd10+32], %r45;
	st.global.u32 	[%rd10+36], %r45;
	st.global.u32 	[%rd10+40], %r45;
	st.global.u32 	[%rd10+44], %r45;
	st.global.u32 	[%rd10+48], %r45;
	st.global.u32 	[%rd10+52], %r45;
	st.global.u32 	[%rd10+56], %r45;
	st.global.u32 	[%rd10+60], %r45;
	add.s32 	%r68, %r68, 16;
	setp.ne.s32 	%p6, %r68, %r70;
	@%p6 bra 	$L__BB2_17;
$L__BB2_18:
	setp.eq.s32 	%p7, %r22, 0;
	@%p7 bra 	$L__BB2_27;
	and.b32  	%r27, %r38, 7;
	setp.lt.u32 	%p8, %r22, 8;
	@%p8 bra 	$L__BB2_21;
	add.s32 	%r46, %r70, %r2;
	mul.wide.s32 	%rd11, %r46, 4;
	add.s64 	%rd12, %rd2, %rd11;
	mov.b32 	%r47, 0;
	st.global.u32 	[%rd12], %r47;
	st.global.u32 	[%rd12+4], %r47;
	st.global.u32 	[%rd12+8], %r47;
	st.global.u32 	[%rd12+12], %r47;
	st.global.u32 	[%rd12+16], %r47;
	st.global.u32 	[%rd12+20], %r47;
	st.global.u32 	[%rd12+24], %r47;
	st.global.u32 	[%rd12+28], %r47;
	add.s32 	%r70, %r70, 8;
$L__BB2_21:
	setp.eq.s32 	%p9, %r27, 0;
	@%p9 bra 	$L__BB2_27;
	and.b32  	%r30, %r38, 3;
	setp.lt.u32 	%p10, %r27, 4;
	@%p10 bra 	$L__BB2_24;
	add.s32 	%r48, %r70, %r2;
	mul.wide.s32 	%rd13, %r48, 4;
	add.s64 	%rd14, %rd2, %rd13;
	mov.b32 	%r49, 0;
	st.global.u32 	[%rd14], %r49;
	st.global.u32 	[%rd14+4], %r49;
	st.global.u32 	[%rd14+8], %r49;
	st.global.u32 	[%rd14+12], %r49;
	add.s32 	%r70, %r70, 4;
$L__BB2_24:
	setp.eq.s32 	%p11, %r30, 0;
	@%p11 bra 	$L__BB2_27;
	mov.b32 	%r73, 0;
$L__BB2_26:
	.pragma "nounroll";
	add.s32 	%r51, %r70, %r2;
	mul.wide.s32 	%rd15, %r51, 4;
	add.s64 	%rd16, %rd2, %rd15;
	mov.b32 	%r52, 0;
	st.global.u32 	[%rd16], %r52;
	add.s32 	%r70, %r70, 1;
	add.s32 	%r73, %r73, 1;
	setp.ne.s32 	%p12, %r73, %r30;
	@%p12 bra 	$L__BB2_26;
$L__BB2_27:
	ret;

}
	// .globl	_Z9distance2PfS_ii
.visible .entry _Z9distance2PfS_ii(
	.param .u64 .ptr .align 1 _Z9distance2PfS_ii_param_0,
	.param .u64 .ptr .align 1 _Z9distance2PfS_ii_param_1,
	.param .u32 _Z9distance2PfS_ii_param_2,
	.param .u32 _Z9distance2PfS_ii_param_3
)
{
	.reg .pred 	%p<15>;
	.reg .b32 	%r<68>;
	.reg .b32 	%f<83>;
	.reg .b64 	%rd<28>;

	ld.param.u64 	%rd4, [_Z9distance2PfS_ii_param_0];
	ld.param.u64 	%rd5, [_Z9distance2PfS_ii_param_1];
	ld.param.u32 	%r37, [_Z9distance2PfS_ii_param_2];
	ld.param.u32 	%r38, [_Z9distance2PfS_ii_param_3];
	cvta.to.global.u64 	%rd1, %rd5;
	cvta.to.global.u64 	%rd2, %rd4;
	mov.u32 	%r1, %tid.x;
	mov.u32 	%r39, %ctaid.x;
	mov.u32 	%r40, %ntid.x;
	mul.lo.s32 	%r2, %r39, %r40;
	add.s32 	%r3, %r2, %r1;
	div.s32 	%r4, %r3, %r38;
	add.s32 	%r66, %r4, %r3;
	setp.le.s32 	%p1, %r38, %r66;
	@%p1 bra 	$L__BB3_20;
	mul.lo.s32 	%r6, %r38, %r3;
	setp.lt.s32 	%p2, %r37, 1;
	mul.lo.s32 	%r7, %r37, %r3;
	@%p2 bra 	$L__BB3_15;
	and.b32  	%r8, %r37, 7;
	add.s32 	%r9, %r8, -1;
	and.b32  	%r10, %r37, 3;
	and.b32  	%r11, %r37, 2147483640;
	and.b32  	%r12, %r37, 1;
	neg.s32 	%r13, %r11;
	add.s64 	%rd3, %rd1, 16;
$L__BB3_3:
	setp.lt.u32 	%p7, %r37, 8;
	mul.lo.s32 	%r15, %r66, %r37;
	mov.b32 	%r62, 0;
	mov.f32 	%f82, 0f00000000;
	@%p7 bra 	$L__BB3_6;
	mov.f32 	%f82, 0f00000000;
	mov.u32 	%r58, %r7;
	mov.u32 	%r59, %r15;
	mov.u32 	%r60, %r13;
$L__BB3_5:
	.pragma "nounroll";
	mul.wide.s32 	%rd10, %r59, 4;
	add.s64 	%rd11, %rd3, %rd10;
	mul.wide.s32 	%rd12, %r58, 4;
	add.s64 	%rd13, %rd3, %rd12;
	ld.global.nc.f32 	%f16, [%rd11+-16];
	ld.global.nc.f32 	%f17, [%rd13+-16];
	sub.f32 	%f18, %f16, %f17;
	fma.rn.f32 	%f19, %f18, %f18, %f82;
	ld.global.nc.f32 	%f20, [%rd11+-12];
	ld.global.nc.f32 	%f21, [%rd13+-12];
	sub.f32 	%f22, %f20, %f21;
	fma.rn.f32 	%f23, %f22, %f22, %f19;
	ld.global.nc.f32 	%f24, [%rd11+-8];
	ld.global.nc.f32 	%f25, [%rd13+-8];
	sub.f32 	%f26, %f24, %f25;
	fma.rn.f32 	%f27, %f26, %f26, %f23;
	ld.global.nc.f32 	%f28, [%rd11+-4];
	ld.global.nc.f32 	%f29, [%rd13+-4];
	sub.f32 	%f30, %f28, %f29;
	fma.rn.f32 	%f31, %f30, %f30, %f27;
	ld.global.nc.f32 	%f32, [%rd11];
	ld.global.nc.f32 	%f33, [%rd13];
	sub.f32 	%f34, %f32, %f33;
	fma.rn.f32 	%f35, %f34, %f34, %f31;
	ld.global.nc.f32 	%f36, [%rd11+4];
	ld.global.nc.f32 	%f37, [%rd13+4];
	sub.f32 	%f38, %f36, %f37;
	fma.rn.f32 	%f39, %f38, %f38, %f35;
	ld.global.nc.f32 	%f40, [%rd11+8];
	ld.global.nc.f32 	%f41, [%rd13+8];
	sub.f32 	%f42, %f40, %f41;
	fma.rn.f32 	%f43, %f42, %f42, %f39;
	ld.global.nc.f32 	%f44, [%rd11+12];
	ld.global.nc.f32 	%f45, [%rd13+12];
	sub.f32 	%f46, %f44, %f45;
	fma.rn.f32 	%f82, %f46, %f46, %f43;
	add.s32 	%r60, %r60, 8;
	add.s32 	%r59, %r59, 8;
	add.s32 	%r58, %r58, 8;
	setp.ne.s32 	%p8, %r60, 0;
	mov.u32 	%r62, %r11;
	@%p8 bra 	$L__BB3_5;
$L__BB3_6:
	setp.eq.s32 	%p9, %r8, 0;
	@%p9 bra 	$L__BB3_14;
	setp.lt.u32 	%p10, %r9, 3;
	@%p10 bra 	$L__BB3_9;
	add.s32 	%r50, %r62, %r15;
	mul.wide.s32 	%rd14, %r50, 4;
	add.s64 	%rd15, %rd1, %rd14;
	ld.global.nc.f32 	%f48, [%rd15];
	add.s32 	%r51, %r62, %r7;
	mul.wide.s32 	%rd16, %r51, 4;
	add.s64 	%rd17, %rd1, %rd16;
	ld.global.nc.f32 	%f49, [%rd17];
	sub.f32 	%f50, %f48, %f49;
	fma.rn.f32 	%f51, %f50, %f50, %f82;
	ld.global.nc.f32 	%f52, [%rd15+4];
	ld.global.nc.f32 	%f53, [%rd17+4];
	sub.f32 	%f54, %f52, %f53;
	fma.rn.f32 	%f55, %f54, %f54, %f51;
	ld.global.nc.f32 	%f56, [%rd15+8];
	ld.global.nc.f32 	%f57, [%rd17+8];
	sub.f32 	%f58, %f56, %f57;
	fma.rn.f32 	%f59, %f58, %f58, %f55;
	ld.global.nc.f32 	%f60, [%rd15+12];
	ld.global.nc.f32 	%f61, [%rd17+12];
	sub.f32 	%f62, %f60, %f61;
	fma.rn.f32 	%f82, %f62, %f62, %f59;
	add.s32 	%r62, %r62, 4;
$L__BB3_9:
	setp.eq.s32 	%p11, %r10, 0;
	@%p11 bra 	$L__BB3_14;
	setp.eq.s32 	%p12, %r10, 1;
	@%p12 bra 	$L__BB3_12;
	add.s32 	%r52, %r62, %r15;
	mul.wide.s32 	%rd18, %r52, 4;
	add.s64 	%rd19, %rd1, %rd18;
	ld.global.nc.f32 	%f64, [%rd19];
	add.s32 	%r53, %r62, %r7;
	mul.wide.s32 	%rd20, %r53, 4;
	add.s64 	%rd21, %rd1, %rd20;
	ld.global.nc.f32 	%f65, [%rd21];
	sub.f32 	%f66, %f64, %f65;
	fma.rn.f32 	%f67, %f66, %f66, %f82;
	ld.global.nc.f32 	%f68, [%rd19+4];
	ld.global.nc.f32 	%f69, [%rd21+4];
	sub.f32 	%f70, %f68, %f69;
	fma.rn.f32 	%f82, %f70, %f70, %f67;
	add.s32 	%r62, %r62, 2;
$L__BB3_12:
	setp.eq.s32 	%p13, %r12, 0;
	@%p13 bra 	$L__BB3_14;
	add.s32 	%r54, %r62, %r15;
	mul.wide.s32 	%rd22, %r54, 4;
	add.s64 	%rd23, %rd1, %rd22;
	ld.global.nc.f32 	%f71, [%rd23];
	add.s32 	%r55, %r62, %r7;
	mul.wide.s32 	%rd24, %r55, 4;
	add.s64 	%rd25, %rd1, %rd24;
	ld.global.nc.f32 	%f72, [%rd25];
	sub.f32 	%f73, %f71, %f72;
	fma.rn.f32 	%f82, %f73, %f73, %f82;
$L__BB3_14:
	sqrt.rn.f32 	%f74, %f82;
	add.s32 	%r56, %r66, %r6;
	mul.wide.s32 	%rd26, %r56, 4;
	add.s64 	%rd27, %rd2, %rd26;
	st.global.f32 	[%rd27], %f74;
	add.s32 	%r66, %r66, 1;
	setp.lt.s32 	%p14, %r66, %r38;
	@%p14 bra 	$L__BB3_3;
	bra.uni 	$L__BB3_20;
$L__BB3_15:
	sub.s32 	%r41, %r38, %r66;
	add.s32 	%r28, %r1, %r4;
	and.b32  	%r29, %r41, 3;
	setp.eq.s32 	%p3, %r29, 0;
	@%p3 bra 	$L__BB3_18;
	mov.b32 	%r65, 0;
$L__BB3_17:
	.pragma "nounroll";
	add.s32 	%r43, %r66, %r6;
	mul.wide.s32 	%rd6, %r43, 4;
	add.s64 	%rd7, %rd2, %rd6;
	mov.b32 	%r44, 0;
	st.global.u32 	[%rd7], %r44;
	add.s32 	%r66, %r66, 1;
	add.s32 	%r65, %r65, 1;
	setp.ne.s32 	%p4, %r65, %r29;
	@%p4 bra 	$L__BB3_17;
$L__BB3_18:
	sub.s32 	%r45, %r2, %r38;
	add.s32 	%r46, %r45, %r28;
	setp.gt.u32 	%p5, %r46, -4;
	@%p5 bra 	$L__BB3_20;
$L__BB3_19:
	add.s32 	%r47, %r66, %r6;
	mul.wide.s32 	%rd8, %r47, 4;
	add.s64 	%rd9, %rd2, %rd8;
	mov.b32 	%r48, 0;
	st.global.u32 	[%rd9], %r48;
	st.global.u32 	[%rd9+4], %r48;
	st.global.u32 	[%rd9+8], %r48;
	st.global.u32 	[%rd9+12], %r48;
	add.s32 	%r66, %r66, 4;
	setp.lt.s32 	%p6, %r66, %r38;
	@%p6 bra 	$L__BB3_19;
$L__BB3_20:
	ret;

}
	// .globl	_Z9distance3PfS_ii
.visible .entry _Z9distance3PfS_ii(
	.param .u64 .ptr .align 1 _Z9distance3PfS_ii_param_0,
	.param .u64 .ptr .align 1 _Z9distance3PfS_ii_param_1,
	.param .u32 _Z9distance3PfS_ii_param_2,
	.param .u32 _Z9distance3PfS_ii_param_3
)
{
	.reg .pred 	%p<11>;
	.reg .b32 	%r<59>;
	.reg .b32 	%f<84>;
	.reg .b64 	%rd<24>;
	.reg .b64 	%fd<5>;

	ld.param.u64 	%rd4, [_Z9distance3PfS_ii_param_0];
	ld.param.u64 	%rd5, [_Z9distance3PfS_ii_param_1];
	ld.param.u32 	%r23, [_Z9distance3PfS_ii_param_2];
	ld.param.u32 	%r24, [_Z9distance3PfS_ii_param_3];
	cvta.to.global.u64 	%rd1, %rd5;
	mov.u32 	%r25, %tid.x;
	mov.u32 	%r26, %ctaid.x;
	mov.u32 	%r27, %ntid.x;
	mad.lo.s32 	%r1, %r26, %r27, %r25;
	add.s32 	%r2, %r24, -1;
	mul.lo.s32 	%r28, %r2, %r24;
	shr.u32 	%r29, %r28, 31;
	add.s32 	%r30, %r28, %r29;
	shr.s32 	%r3, %r30, 1;
	setp.ge.s32 	%p1, %r1, %r3;
	@%p1 bra 	$L__BB4_14;
	cvta.to.global.u64 	%rd6, %rd4;
	not.b32 	%r31, %r1;
	add.s32 	%r32, %r3, %r31;
	shl.b32 	%r33, %r32, 3;
	or.b32  	%r34, %r33, 1;
	cvt.rn.f64.s32 	%fd1, %r34;
	sqrt.rn.f64 	%fd2, %fd1;
	add.f64 	%fd3, %fd2, 0dBFF0000000000000;
	mul.f64 	%fd4, %fd3, 0dBFE0000000000000;
	cvt.rzi.s32.f64 	%r35, %fd4;
	add.s32 	%r36, %r35, %r2;
	add.s32 	%r4, %r36, -1;
	add.s32 	%r37, %r36, %r1;
	mul.lo.s32 	%r38, %r4, %r2;
	sub.s32 	%r39, %r37, %r38;
	add.s32 	%r40, %r36, -2;
	mul.lo.s32 	%r41, %r4, %r40;
	shr.u32 	%r42, %r41, 31;
	add.s32 	%r43, %r41, %r42;
	shr.s32 	%r44, %r43, 1;
	add.s32 	%r5, %r39, %r44;
	mul.wide.s32 	%rd7, %r1, 4;
	add.s64 	%rd2, %rd6, %rd7;
	setp.lt.s32 	%p2, %r23, 1;
	mov.f32 	%f83, 0f00000000;
	@%p2 bra 	$L__BB4_13;
	mul.lo.s32 	%r6, %r4, %r23;
	mul.lo.s32 	%r7, %r5, %r23;
	and.b32  	%r8, %r23, 7;
	setp.lt.u32 	%p3, %r23, 8;
	mov.b32 	%r57, 0;
	mov.f32 	%f83, 0f00000000;
	@%p3 bra 	$L__BB4_5;
	and.b32  	%r57, %r23, 2147483640;
	neg.s32 	%r55, %r57;
	add.s64 	%rd3, %rd1, 16;
	mov.f32 	%f83, 0f00000000;
	mov.u32 	%r53, %r7;
	mov.u32 	%r54, %r6;
$L__BB4_4:
	.pragma "nounroll";
	mul.wide.s32 	%rd8, %r54, 4;
	add.s64 	%rd9, %rd3, %rd8;
	mul.wide.s32 	%rd10, %r53, 4;
	add.s64 	%rd11, %rd3, %rd10;
	ld.global.nc.f32 	%f17, [%rd9+-16];
	ld.global.nc.f32 	%f18, [%rd11+-16];
	sub.f32 	%f19, %f17, %f18;
	fma.rn.f32 	%f20, %f19, %f19, %f83;
	ld.global.nc.f32 	%f21, [%rd9+-12];
	ld.global.nc.f32 	%f22, [%rd11+-12];
	sub.f32 	%f23, %f21, %f22;
	fma.rn.f32 	%f24, %f23, %f23, %f20;
	ld.global.nc.f32 	%f25, [%rd9+-8];
	ld.global.nc.f32 	%f26, [%rd11+-8];
	sub.f32 	%f27, %f25, %f26;
	fma.rn.f32 	%f28, %f27, %f27, %f24;
	ld.global.nc.f32 	%f29, [%rd9+-4];
	ld.global.nc.f32 	%f30, [%rd11+-4];
	sub.f32 	%f31, %f29, %f30;
	fma.rn.f32 	%f32, %f31, %f31, %f28;
	ld.global.nc.f32 	%f33, [%rd9];
	ld.global.nc.f32 	%f34, [%rd11];
	sub.f32 	%f35, %f33, %f34;
	fma.rn.f32 	%f36, %f35, %f35, %f32;
	ld.global.nc.f32 	%f37, [%rd9+4];
	ld.global.nc.f32 	%f38, [%rd11+4];
	sub.f32 	%f39, %f37, %f38;
	fma.rn.f32 	%f40, %f39, %f39, %f36;
	ld.global.nc.f32 	%f41, [%rd9+8];
	ld.global.nc.f32 	%f42, [%rd11+8];
	sub.f32 	%f43, %f41, %f42;
	fma.rn.f32 	%f44, %f43, %f43, %f40;
	ld.global.nc.f32 	%f45, [%rd9+12];
	ld.global.nc.f32 	%f46, [%rd11+12];
	sub.f32 	%f47, %f45, %f46;
	fma.rn.f32 	%f83, %f47, %f47, %f44;
	add.s32 	%r55, %r55, 8;
	add.s32 	%r54, %r54, 8;
	add.s32 	%r53, %r53, 8;
	setp.ne.s32 	%p4, %r55, 0;
	@%p4 bra 	$L__BB4_4;
$L__BB4_5:
	setp.eq.s32 	%p5, %r8, 0;
	@%p5 bra 	$L__BB4_13;
	and.b32  	%r18, %r23, 3;
	setp.lt.u32 	%p6, %r8, 4;
	@%p6 bra 	$L__BB4_8;
	add.s32 	%r46, %r57, %r6;
	mul.wide.s32 	%rd12, %r46, 4;
	add.s64 	%rd13, %rd1, %rd12;
	ld.global.nc.f32 	%f49, [%rd13];
	add.s32 	%r47, %r57, %r7;
	mul.wide.s32 	%rd14, %r47, 4;
	add.s64 	%rd15, %rd1, %rd14;
	ld.global.nc.f32 	%f50, [%rd15];
	sub.f32 	%f51, %f49, %f50;
	fma.rn.f32 	%f52, %f51, %f51, %f83;
	ld.global.nc.f32 	%f53, [%rd13+4];
	ld.global.nc.f32 	%f54, [%rd15+4];
	sub.f32 	%f55, %f53, %f54;
	fma.rn.f32 	%f56, %f55, %f55, %f52;
	ld.global.nc.f32 	%f57, [%rd13+8];
	ld.global.nc.f32 	%f58, [%rd15+8];
	sub.f32 	%f59, %f57, %f58;
	fma.rn.f32 	%f60, %f59, %f59, %f56;
	ld.global.nc.f32 	%f61, [%rd13+12];
	ld.global.nc.f32 	%f62, [%rd15+12];
	sub.f32 	%f63, %f61, %f62;
	fma.rn.f32 	%f83, %f63, %f63, %f60;
	add.s32 	%r57, %r57, 4;
$L__BB4_8:
	setp.eq.s32 	%p7, %r18, 0;
	@%p7 bra 	$L__BB4_13;
	setp.eq.s32 	%p8, %r18, 1;
	@%p8 bra 	$L__BB4_11;
	add.s32 	%r48, %r57, %r6;
	mul.wide.s32 	%rd16, %r48, 4;
	add.s64 	%rd17, %rd1, %rd16;
	ld.global.nc.f32 	%f65, [%rd17];
	add.s32 	%r49, %r57, %r7;
	mul.wide.s32 	%rd18, %r49, 4;
	add.s64 	%rd19, %rd1, %rd18;
	ld.global.nc.f32 	%f66, [%rd19];
	sub.f32 	%f67, %f65, %f66;
	fma.rn.f32 	%f68, %f67, %f67, %f83;
	ld.global.nc.f32 	%f69, [%rd17+4];
	ld.global.nc.f32 	%f70, [%rd19+4];
	sub.f32 	%f71, %f69, %f70;
	fma.rn.f32 	%f83, %f71, %f71, %f68;
	add.s32 	%r57, %r57, 2;
$L__BB4_11:
	and.b32  	%r50, %r23, 1;
	setp.eq.b32 	%p9, %r50, 1;
	not.pred 	%p10, %p9;
	@%p10 bra 	$L__BB4_13;
	add.s32 	%r51, %r57, %r6;
	mul.wide.s32 	%rd20, %r51, 4;
	add.s64 	%rd21, %rd1, %rd20;
	ld.global.nc.f32 	%f72, [%rd21];
	add.s32 	%r52, %r57, %r7;
	mul.wide.s32 	%rd22, %r52, 4;
	add.s64 	%rd23, %rd1, %rd22;
	ld.global.nc.f32 	%f73, [%rd23];
	sub.f32 	%f74, %f72, %f73;
	fma.rn.f32 	%f83, %f74, %f74, %f83;
$L__BB4_13:
	sqrt.rn.f32 	%f75, %f83;
	st.global.f32 	[%rd2], %f75;
$L__BB4_14:
	ret;

}
	// .globl	_Z4movePfS_ii
.visible .entry _Z4movePfS_ii(
	.param .u64 .ptr .align 1 _Z4movePfS_ii_param_0,
	.param .u64 .ptr .align 1 _Z4movePfS_ii_param_1,
	.param .u32 _Z4movePfS_ii_param_2,
	.param .u32 _Z4movePfS_ii_param_3
)
{
	.reg .pred 	%p<12>;
	.reg .b32 	%r<39>;
	.reg .b32 	%f<88>;
	.reg .b64 	%rd<27>;

	ld.param.u64 	%rd10, [_Z4movePfS_ii_param_0];
	ld.param.u64 	%rd11, [_Z4movePfS_ii_param_1];
	ld.param.u32 	%r24, [_Z4movePfS_ii_param_2];
	ld.param.u32 	%r25, [_Z4movePfS_ii_param_3];
	cvta.to.global.u64 	%rd1, %rd10;
	cvta.to.global.u64 	%rd2, %rd11;
	mov.u32 	%r1, %tid.x;
	mov.u32 	%r26, %ctaid.x;
	mov.u32 	%r27, %ntid.x;
	mul.lo.s32 	%r2, %r26, %r27;
	add.s32 	%r3, %r2, %r1;
	setp.ge.s32 	%p1, %r3, %r25;
	setp.lt.s32 	%p2, %r24, 1;
	or.pred  	%p3, %p1, %p2;
	@%p3 bra 	$L__BB5_13;
	and.b32  	%r4, %r24, 15;
	setp.lt.u32 	%p4, %r24, 16;
	mov.b32 	%r35, 0;
	@%p4 bra 	$L__BB5_4;
	and.b32  	%r35, %r24, 2147483632;
	neg.s32 	%r33, %r35;
	add.s64 	%rd25, %rd2, 32;
	add.s64 	%rd4, %rd1, 32;
	mov.u32 	%r32, %r3;
$L__BB5_3:
	.pragma "nounroll";
	mul.wide.s32 	%rd12, %r32, 4;
	add.s64 	%rd13, %rd4, %rd12;
	ld.global.nc.f32 	%f1, [%rd25+-32];
	ld.global.f32 	%f2, [%rd13+-32];
	add.f32 	%f3, %f1, %f2;
	st.global.f32 	[%rd13+-32], %f3;
	ld.global.nc.f32 	%f4, [%rd25+-28];
	ld.global.f32 	%f5, [%rd13+-28];
	add.f32 	%f6, %f4, %f5;
	st.global.f32 	[%rd13+-28], %f6;
	ld.global.nc.f32 	%f7, [%rd25+-24];
	ld.global.f32 	%f8, [%rd13+-24];
	add.f32 	%f9, %f7, %f8;
	st.global.f32 	[%rd13+-24], %f9;
	ld.global.nc.f32 	%f10, [%rd25+-20];
	ld.global.f32 	%f11, [%rd13+-20];
	add.f32 	%f12, %f10, %f11;
	st.global.f32 	[%rd13+-20], %f12;
	ld.global.nc.f32 	%f13, [%rd25+-16];
	ld.global.f32 	%f14, [%rd13+-16];
	add.f32 	%f15, %f13, %f14;
	st.global.f32 	[%rd13+-16], %f15;
	ld.global.nc.f32 	%f16, [%rd25+-12];
	ld.global.f32 	%f17, [%rd13+-12];
	add.f32 	%f18, %f16, %f17;
	st.global.f32 	[%rd13+-12], %f18;
	ld.global.nc.f32 	%f19, [%rd25+-8];
	ld.global.f32 	%f20, [%rd13+-8];
	add.f32 	%f21, %f19, %f20;
	st.global.f32 	[%rd13+-8], %f21;
	ld.global.nc.f32 	%f22, [%rd25+-4];
	ld.global.f32 	%f23, [%rd13+-4];
	add.f32 	%f24, %f22, %f23;
	st.global.f32 	[%rd13+-4], %f24;
	ld.global.nc.f32 	%f25, [%rd25];
	ld.global.f32 	%f26, [%rd13];
	add.f32 	%f27, %f25, %f26;
	st.global.f32 	[%rd13], %f27;
	ld.global.nc.f32 	%f28, [%rd25+4];
	ld.global.f32 	%f29, [%rd13+4];
	add.f32 	%f30, %f28, %f29;
	st.global.f32 	[%rd13+4], %f30;
	ld.global.nc.f32 	%f31, [%rd25+8];
	ld.global.f32 	%f32, [%rd13+8];
	add.f32 	%f33, %f31, %f32;
	st.global.f32 	[%rd13+8], %f33;
	ld.global.nc.f32 	%f34, [%rd25+12];
	ld.global.f32 	%f35, [%rd13+12];
	add.f32 	%f36, %f34, %f35;
	st.global.f32 	[%rd13+12], %f36;
	ld.global.nc.f32 	%f37, [%rd25+16];
	ld.global.f32 	%f38, [%rd13+16];
	add.f32 	%f39, %f37, %f38;
	st.global.f32 	[%rd13+16], %f39;
	ld.global.nc.f32 	%f40, [%rd25+20];
	ld.global.f32 	%f41, [%rd13+20];
	add.f32 	%f42, %f40, %f41;
	st.global.f32 	[%rd13+20], %f42;
	ld.global.nc.f32 	%f43, [%rd25+24];
	ld.global.f32 	%f44, [%rd13+24];
	add.f32 	%f45, %f43, %f44;
	st.global.f32 	[%rd13+24], %f45;
	ld.global.nc.f32 	%f46, [%rd25+28];
	ld.global.f32 	%f47, [%rd13+28];
	add.f32 	%f48, %f46, %f47;
	st.global.f32 	[%rd13+28], %f48;
	add.s32 	%r33, %r33, 16;
	add.s64 	%rd25, %rd25, 64;
	add.s32 	%r32, %r32, 16;
	setp.ne.s32 	%p5, %r33, 0;
	@%p5 bra 	$L__BB5_3;
$L__BB5_4:
	setp.eq.s32 	%p6, %r4, 0;
	@%p6 bra 	$L__BB5_13;
	and.b32  	%r12, %r24, 7;
	setp.lt.u32 	%p7, %r4, 8;
	@%p7 bra 	$L__BB5_7;
	mul.wide.u32 	%rd14, %r35, 4;
	add.s64 	%rd15, %rd2, %rd14;
	ld.global.nc.f32 	%f49, [%rd15];
	add.s32 	%r29, %r35, %r3;
	mul.wide.s32 	%rd16, %r29, 4;
	add.s64 	%rd17, %rd1, %rd16;
	ld.global.f32 	%f50, [%rd17];
	add.f32 	%f51, %f49, %f50;
	st.global.f32 	[%rd17], %f51;
	ld.global.nc.f32 	%f52, [%rd15+4];
	ld.global.f32 	%f53, [%rd17+4];
	add.f32 	%f54, %f52, %f53;
	st.global.f32 	[%rd17+4], %f54;
	ld.global.nc.f32 	%f55, [%rd15+8];
	ld.global.f32 	%f56, [%rd17+8];
	add.f32 	%f57, %f55, %f56;
	st.global.f32 	[%rd17+8], %f57;
	ld.global.nc.f32 	%f58, [%rd15+12];
	ld.global.f32 	%f59, [%rd17+12];
	add.f32 	%f60, %f58, %f59;
	st.global.f32 	[%rd17+12], %f60;
	ld.global.nc.f32 	%f61, [%rd15+16];
	ld.global.f32 	%f62, [%rd17+16];
	add.f32 	%f63, %f61, %f62;
	st.global.f32 	[%rd17+16], %f63;
	ld.global.nc.f32 	%f64, [%rd15+20];
	ld.global.f32 	%f65, [%rd17+20];
	add.f32 	%f66, %f64, %f65;
	st.global.f32 	[%rd17+20], %f66;
	ld.global.nc.f32 	%f67, [%rd15+24];
	ld.global.f32 	%f68, [%rd17+24];
	add.f32 	%f69, %f67, %f68;
	st.global.f32 	[%rd17+24], %f69;
	ld.global.nc.f32 	%f70, [%rd15+28];
	ld.global.f32 	%f71, [%rd17+28];
	add.f32 	%f72, %f70, %f71;
	st.global.f32 	[%rd17+28], %f72;
	add.s32 	%r35, %r35, 8;
$L__BB5_7:
	setp.eq.s32 	%p8, %r12, 0;
	@%p8 bra 	$L__BB5_13;
	and.b32  	%r15, %r24, 3;
	setp.lt.u32 	%p9, %r12, 4;
	@%p9 bra 	$L__BB5_10;
	mul.wide.u32 	%rd18, %r35, 4;
	add.s64 	%rd19, %rd2, %rd18;
	ld.global.nc.f32 	%f73, [%rd19];
	add.s32 	%r30, %r35, %r3;
	mul.wide.s32 	%rd20, %r30, 4;
	add.s64 	%rd21, %rd1, %rd20;
	ld.global.f32 	%f74, [%rd21];
	add.f32 	%f75, %f73, %f74;
	st.global.f32 	[%rd21], %f75;
	ld.global.nc.f32 	%f76, [%rd19+4];
	ld.global.f32 	%f77, [%rd21+4];
	add.f32 	%f78, %f76, %f77;
	st.global.f32 	[%rd21+4], %f78;
	ld.global.nc.f32 	%f79, [%rd19+8];
	ld.global.f32 	%f80, [%rd21+8];
	add.f32 	%f81, %f79, %f80;
	st.global.f32 	[%rd21+8], %f81;
	ld.global.nc.f32 	%f82, [%rd19+12];
	ld.global.f32 	%f83, [%rd21+12];
	add.f32 	%f84, %f82, %f83;
	st.global.f32 	[%rd21+12], %f84;
	add.s32 	%r35, %r35, 4;
$L__BB5_10:
	setp.eq.s32 	%p10, %r15, 0;
	@%p10 bra 	$L__BB5_13;
	add.s32 	%r31, %r1, %r35;
	add.s32 	%r38, %r31, %r2;
	mul.wide.u32 	%rd22, %r35, 4;
	add.s64 	%rd26, %rd2, %rd22;
	neg.s32 	%r37, %r15;
$L__BB5_12:
	.pragma "nounroll";
	mul.wide.s32 	%rd23, %r38, 4;
	add.s64 	%rd24, %rd1, %rd23;
	ld.global.nc.f32 	%f85, [%rd26];
	ld.global.f32 	%f86, [%rd24];
	add.f32 	%f87, %f85, %f86;
	st.global.f32 	[%rd24], %f87;
	add.s32 	%r38, %r38, 1;
	add.s64 	%rd26, %rd26, 4;
	add.s32 	%r37, %r37, 1;
	setp.ne.s32 	%p11, %r37, 0;
	@%p11 bra 	$L__BB5_12;
$L__BB5_13:
	ret;

}


// ===== COMPILED SASS (sm_100) =====

	.target	sm_100

	.elftype	@"ET_EXEC"


//--------------------- .note.nv.tkinfo           --------------------------
	.section	.note.nv.tkinfo,"",@"SHT_NOTE"
	.sectionflags	@"SHF_NOTE_NV_TKINFO"
	.tkinfo
        /*0018*/ 	.word	0x00000002
        /*0030*/ 	.string	""
        /*0030*/ 	.string	"ptxas"
        /*0030*/ 	.string	"Cuda compilation tools, release 13.0, V13.0.88"
        /*0030*/ 	.string	"Build cuda_13.0.r13.0/compiler.36424714_0"
        /*0030*/ 	.string	"-arch sm_100 -m 64 "



//--------------------- .note.nv.cuinfo           --------------------------
	.section	.note.nv.cuinfo,"",@"SHT_NOTE"
	.sectionflags	@"SHF_NOTE_NV_CUINFO"
        /*0018*/ 	.short	0x0002
        /*001a*/ 	.short	0x0064
        /*001c*/ 	.short	0x0082
	.zero		2


//--------------------- .nv.info                  --------------------------
	.section	.nv.info,"",@"SHT_CUDA_INFO"
	.align	4


	//----- nvinfo : EIATTR_REGCOUNT
	.align		4
        /*0000*/ 	.byte	0x04, 0x2f
        /*0002*/ 	.short	(.L_1 - .L_0)
	.align		4
.L_0:
        /*0004*/ 	.word	index@(_Z3addPfii)
        /*0008*/ 	.word	0x00000016


	//----- nvinfo : EIATTR_FRAME_SIZE
	.align		4
.L_1:
        /*000c*/ 	.byte	0x04, 0x11
        /*000e*/ 	.short	(.L_3 - .L_2)
	.align		4
.L_2:
        /*0010*/ 	.word	index@(_Z3addPfii)
        /*0014*/ 	.word	0x00000000


	//----- nvinfo : EIATTR_REGCOUNT
	.align		4
.L_3:
        /*0018*/ 	.byte	0x04, 0x2f
        /*001a*/ 	.short	(.L_5 - .L_4)
	.align		4
.L_4:
        /*001c*/ 	.word	index@(_Z8makezeroPfii)
        /*0020*/ 	.word	0x0000000c


	//----- nvinfo : EIATTR_FRAME_SIZE
	.align		4
.L_5:
        /*0024*/ 	.byte	0x04, 0x11
        /*0026*/ 	.short	(.L_7 - .L_6)
	.align		4
.L_6:
        /*0028*/ 	.word	index@(_Z8makezeroPfii)
        /*002c*/ 	.word	0x00000000


	//----- nvinfo : EIATTR_REGCOUNT
	.align		4
.L_7:
        /*0030*/ 	.byte	0x04, 0x2f
        /*0032*/ 	.short	(.L_9 - .L_8)
	.align		4
.L_8:
        /*0034*/ 	.word	index@(_Z8distancePfS_ii)
        /*0038*/ 	.word	0x0000001f


	//----- nvinfo : EIATTR_FRAME_SIZE
	.align		4
.L_9:
        /*003c*/ 	.byte	0x04, 0x11
        /*003e*/ 	.short	(.L_11 - .L_10)
	.align		4
.L_10:
        /*0040*/ 	.word	index@($__internal_3_$__cuda_sm20_sqrt_rn_f32_slowpath)
        /*0044*/ 	.word	0x00000000


	//----- nvinfo : EIATTR_FRAME_SIZE
	.align		4
.L_11:
        /*0048*/ 	.byte	0x04, 0x11
        /*004a*/ 	.short	(.L_13 - .L_12)
	.align		4
.L_12:
        /*004c*/ 	.word	index@(_Z8distancePfS_ii)
        /*0050*/ 	.word	0x00000000


	//----- nvinfo : EIATTR_REGCOUNT
	.align		4
.L_13:
        /*0054*/ 	.byte	0x04, 0x2f
        /*0056*/ 	.short	(.L_15 - .L_14)
	.align		4
.L_14:
        /*0058*/ 	.word	index@(_Z9distance2PfS_ii)
        /*005c*/ 	.word	0x0000001f


	//----- nvinfo : EIATTR_FRAME_SIZE
	.align		4
.L_15:
        /*0060*/ 	.byte	0x04, 0x11
        /*0062*/ 	.short	(.L_17 - .L_16)
	.align		4
.L_16:
        /*0064*/ 	.word	index@($__internal_2_$__cuda_sm20_sqrt_rn_f32_slowpath)
        /*0068*/ 	.word	0x00000000


	//----- nvinfo : EIATTR_FRAME_SIZE
	.align		4
.L_17:
        /*006c*/ 	.byte	0x04, 0x11
        /*006e*/ 	.short	(.L_19 - .L_18)
	.align		4
.L_18:
        /*0070*/ 	.word	index@(_Z9distance2PfS_ii)
        /*0074*/ 	.word	0x00000000


	//----- nvinfo : EIATTR_REGCOUNT
	.align		4
.L_19:
        /*0078*/ 	.byte	0x04, 0x2f
        /*007a*/ 	.short	(.L_21 - .L_20)
	.align		4
.L_20:
        /*007c*/ 	.word	index@(_Z9distance3PfS_ii)
        /*0080*/ 	.word	0x00000020


	//----- nvinfo : EIATTR_FRAME_SIZE
	.align		4
.L_21:
        /*0084*/ 	.byte	0x04, 0x11
        /*0086*/ 	.short	(.L_23 - .L_22)
	.align		4
.L_22:
        /*0088*/ 	.word	index@($__internal_1_$__cuda_sm20_sqrt_rn_f32_slowpath)
        /*008c*/ 	.word	0x00000000


	//----- nvinfo : EIATTR_FRAME_SIZE
	.align		4
.L_23:
        /*0090*/ 	.byte	0x04, 0x11
        /*0092*/ 	.short	(.L_25 - .L_24)
	.align		4
.L_24:
        /*0094*/ 	.word	index@($__internal_0_$__cuda_sm20_dsqrt_rn_f64_mediumpath_v1)
        /*0098*/ 	.word	0x00000000


	//----- nvinfo : EIATTR_FRAME_SIZE
	.align		4
.L_25:
        /*009c*/ 	.byte	0x04, 0x11
        /*009e*/ 	.short	(.L_27 - .L_26)
	.align		4
.L_26:
        /*00a0*/ 	.word	index@(_Z9distance3PfS_ii)
        /*00a4*/ 	.word	0x00000000


	//----- nvinfo : EIATTR_REGCOUNT
	.align		4
.L_27:
        /*00a8*/ 	.byte	0x04, 0x2f
        /*00aa*/ 	.short	(.L_29 - .L_28)
	.align		4
.L_28:
        /*00ac*/ 	.word	index@(_Z4movePfS_ii)
        /*00b0*/ 	.word	0x00000020


	//----- nvinfo : EIATTR_FRAME_SIZE
	.align		4
.L_29:
        /*00b4*/ 	.byte	0x04, 0x11
        /*00b6*/ 	.short	(.L_31 - .L_30)
	.align		4
.L_30:
        /*00b8*/ 	.word	index@(_Z4movePfS_ii)
        /*00bc*/ 	.word	0x00000000


	//----- nvinfo : EIATTR_MIN_STACK_SIZE
	.align		4
.L_31:
        /*00c0*/ 	.byte	0x04, 0x12
        /*00c2*/ 	.short	(.L_33 - .L_32)
	.align		4
.L_32:
        /*00c4*/ 	.word	index@(_Z4movePfS_ii)
        /*00c8*/ 	.word	0x00000000


	//----- nvinfo : EIATTR_MIN_STACK_SIZE
	.align		4
.L_33:
        /*00cc*/ 	.byte	0x04, 0x12
        /*00ce*/ 	.short	(.L_35 - .L_34)
	.align		4
.L_34:
        /*00d0*/ 	.word	index@(_Z9distance3PfS_ii)
        /*00d4*/ 	.word	0x00000000


	//----- nvinfo : EIATTR_MIN_STACK_SIZE
	.align		4
.L_35:
        /*00d8*/ 	.byte	0x04, 0x12
        /*00da*/ 	.short	(.L_37 - .L_36)
	.align		4
.L_36:
        /*00dc*/ 	.word	index@(_Z9distance2PfS_ii)
        /*00e0*/ 	.word	0x00000000


	//----- nvinfo : EIATTR_MIN_STACK_SIZE
	.align		4
.L_37:
        /*00e4*/ 	.byte	0x04, 0x12
        /*00e6*/ 	.short	(.L_39 - .L_38)
	.align		4
.L_38:
        /*00e8*/ 	.word	index@(_Z8distancePfS_ii)
        /*00ec*/ 	.word	0x00000000


	//----- nvinfo : EIATTR_MIN_STACK_SIZE
	.align		4
.L_39:
        /*00f0*/ 	.byte	0x04, 0x12
        /*00f2*/ 	.short	(.L_41 - .L_40)
	.align		4
.L_40:
        /*00f4*/ 	.word	index@(_Z8makezeroPfii)
        /*00f8*/ 	.word	0x00000000


	//----- nvinfo : EIATTR_MIN_STACK_SIZE
	.align		4
.L_41:
        /*00fc*/ 	.byte	0x04, 0x12
        /*00fe*/ 	.short	(.L_43 - .L_42)
	.align		4
.L_42:
        /*0100*/ 	.word	index@(_Z3addPfii)
        /*0104*/ 	.word	0x00000000
.L_43:


//--------------------- .nv.compat                --------------------------
	.section	.nv.compat,"",@"SHT_CUDA_COMPAT_INFO"
	.align	4
        /*0000*/ 	.byte	0x02, 0x09, 0x00, 0x00, 0x02, 0x02, 0x01, 0x00, 0x02, 0x05, 0x05, 0x00, 0x03, 0x07, 0x01, 0x01
        /*0010*/ 	.byte	0x02, 0x03, 0x00, 0x00, 0x02, 0x06, 0x01, 0x00, 0x04, 0x0b, 0x08, 0x00, 0x01, 0x00, 0x00, 0x00
        /*0020*/ 	.byte	0x00, 0x00, 0x00, 0x00


//--------------------- .nv.info._Z4movePfS_ii    --------------------------
	.section	.nv.info._Z4movePfS_ii,"",@"SHT_CUDA_INFO"
	.sectionflags	@""
	.align	4


	//----- nvinfo : EIATTR_CUDA_API_VERSION
	.align		4
        /*0000*/ 	.byte	0x04, 0x37
        /*0002*/ 	.short	(.L_45 - .L_44)
.L_44:
        /*0004*/ 	.word	0x00000082


	//----- nvinfo : EIATTR_KPARAM_INFO
	.align		4
.L_45:
        /*0008*/ 	.byte	0x04, 0x17
        /*000a*/ 	.short	(.L_47 - .L_46)
.L_46:
        /*000c*/ 	.word	0x00000000
        /*0010*/ 	.short	0x0003
        /*0012*/ 	.short	0x0014
        /*0014*/ 	.byte	0x00, 0xf0, 0x11, 0x00


	//----- nvinfo : EIATTR_KPARAM_INFO
	.align		4
.L_47:
        /*0018*/ 	.byte	0x04, 0x17
        /*001a*/ 	.short	(.L_49 - .L_48)
.L_48:
        /*001c*/ 	.word	0x00000000
        /*0020*/ 	.short	0x0002
        /*0022*/ 	.short	0x0010
        /*0024*/ 	.byte	0x00, 0xf0, 0x11, 0x00


	//----- nvinfo : EIATTR_KPARAM_INFO
	.align		4
.L_49:
        /*0028*/ 	.byte	0x04, 0x17
        /*002a*/ 	.short	(.L_51 - .L_50)
.L_50:
        /*002c*/ 	.word	0x00000000
        /*0030*/ 	.short	0x0001
        /*0032*/ 	.short	0x0008
        /*0034*/ 	.byte	0x00, 0xf5, 0x21, 0x00


	//----- nvinfo : EIATTR_KPARAM_INFO
	.align		4
.L_51:
        /*0038*/ 	.byte	0x04, 0x17
        /*003a*/ 	.short	(.L_53 - .L_52)
.L_52:
        /*003c*/ 	.word	0x00000000
        /*0040*/ 	.short	0x0000
        /*0042*/ 	.short	0x0000
        /*0044*/ 	.byte	0x00, 0xf5, 0x21, 0x00


	//----- nvinfo : EIATTR_SPARSE_MMA_MASK
	.align		4
.L_53:
        /*0048*/ 	.byte	0x03, 0x50
        /*004a*/ 	.short	0x0000


	//----- nvinfo : EIATTR_MAXREG_COUNT
	.align		4
        /*004c*/ 	.byte	0x03, 0x1b
        /*004e*/ 	.short	0x00ff


	//----- nvinfo : EIATTR_MERCURY_ISA_VERSION
	.align		4
        /*0050*/ 	.byte	0x03, 0x5f
        /*0052*/ 	.short	0x0101


	//----- nvinfo : EIATTR_VRC_CTA_INIT_COUNT
	.align		4
        /*0054*/ 	.byte	0x02, 0x4a
	.zero		1
	.zero		1


	//----- nvinfo : EIATTR_EXIT_INSTR_OFFSETS
	.align		4
        /*0058*/ 	.byte	0x04, 0x1c
        /*005a*/ 	.short	(.L_55 - .L_54)


	//   ....[0]....
.L_54:
        /*005c*/ 	.word	0x00000090


	//   ....[1]....
        /*0060*/ 	.word	0x00000630


	//   ....[2]....
        /*0064*/ 	.word	0x000008e0


	//   ....[3]....
        /*0068*/ 	.word	0x00000a90


	//   ....[4]....
        /*006c*/ 	.word	0x00000bc0


	//----- nvinfo : EIATTR_CBANK_PARAM_SIZE
	.align		4
.L_55:
        /*0070*/ 	.byte	0x03, 0x19
        /*0072*/ 	.short	0x0018


	//----- nvinfo : EIATTR_PARAM_CBANK
	.align		4
        /*0074*/ 	.byte	0x04, 0x0a
        /*0076*/ 	.short	(.L_57 - .L_56)
	.align		4
.L_56:
        /*0078*/ 	.word	index@(.nv.constant0._Z4movePfS_ii)
        /*007c*/ 	.short	0x0380
        /*007e*/ 	.short	0x0018


	//----- nvinfo : EIATTR_SW_WAR
	.align		4
.L_57:
        /*0080*/ 	.byte	0x04, 0x36
        /*0082*/ 	.short	(.L_59 - .L_58)
.L_58:
        /*0084*/ 	.word	0x00000008
.L_59:


//--------------------- .nv.info._Z9distance3PfS_ii --------------------------
	.section	.nv.info._Z9distance3PfS_ii,"",@"SHT_CUDA_INFO"
	.sectionflags	@""
	.align	4


	//----- nvinfo : EIATTR_CUDA_API_VERSION
	.align		4
        /*0000*/ 	.byte	0x04, 0x37
        /*0002*/ 	.short	(.L_61 - .L_60)
.L_60:
        /*0004*/ 	.word	0x00000082


	//----- nvinfo : EIATTR_KPARAM_INFO
	.align		4
.L_61:
        /*0008*/ 	.byte	0x04, 0x17
        /*000a*/ 	.short	(.L_63 - .L_62)
.L_62:
        /*000c*/ 	.word	0x00000000
        /*0010*/ 	.short	0x0003
        /*0012*/ 	.short	0x0014
        /*0014*/ 	.byte	0x00, 0xf0, 0x11, 0x00


	//----- nvinfo : EIATTR_KPARAM_INFO
	.align		4
.L_63:
        /*0018*/ 	.byte	0x04, 0x17
        /*001a*/ 	.short	(.L_65 - .L_64)
.L_64:
        /*001c*/ 	.word	0x00000000
        /*0020*/ 	.short	0x0002
        /*0022*/ 	.short	0x0010
        /*0024*/ 	.byte	0x00, 0xf0, 0x11, 0x00


	//----- nvinfo : EIATTR_KPARAM_INFO
	.align		4
.L_65:
        /*0028*/ 	.byte	0x04, 0x17
        /*002a*/ 	.short	(.L_67 - .L_66)
.L_66:
        /*002c*/ 	.word	0x00000000
        /*0030*/ 	.short	0x0001
        /*0032*/ 	.short	0x0008
        /*0034*/ 	.byte	0x00, 0xf5, 0x21, 0x00


	//----- nvinfo : EIATTR_KPARAM_INFO
	.align		4
.L_67:
        /*0038*/ 	.byte	0x04, 0x17
        /*003a*/ 	.short	(.L_69 - .L_68)
.L_68:
        /*003c*/ 	.word	0x00000000
        /*0040*/ 	.short	0x0000
        /*0042*/ 	.short	0x0000
        /*0044*/ 	.byte	0x00, 0xf5, 0x21, 0x00


	//----- nvinfo : EIATTR_SPARSE_MMA_MASK
	.align		4
.L_69:
        /*0048*/ 	.byte	0x03, 0x50
        /*004a*/ 	.short	0x0000


	//----- nvinfo : EIATTR_MAXREG_COUNT
	.align		4
        /*004c*/ 	.byte	0x03, 0x1b
        /*004e*/ 	.short	0x00ff


	//----- nvinfo : EIATTR_MERCURY_ISA_VERSION
	.align		4
        /*0050*/ 	.byte	0x03, 0x5f
        /*0052*/ 	.short	0x0101


	//----- nvinfo : EIATTR_VRC_CTA_INIT_COUNT
	.align		4
        /*0054*/ 	.byte	0x02, 0x4a
	.zero		1
	.zero		1


	//----- nvinfo : EIATTR_EXIT_INSTR_OFFSETS
	.align		4
        /*0058*/ 	.byte	0x04, 0x1c
        /*005a*/ 	.short	(.L_71 - .L_70)


	//   ....[0]....
.L_70:
        /*005c*/ 	.word	0x000000b0


	//   ....[1]....
        /*0060*/ 	.word	0x00000b60


	//----- nvinfo : EIATTR_CRS_STACK_SIZE
	.align		4
.L_71:
        /*0064*/ 	.byte	0x04, 0x1e
        /*0066*/ 	.short	(.L_73 - .L_72)
.L_72:
        /*0068*/ 	.word	0x00000000


	//----- nvinfo : EIATTR_CBANK_PARAM_SIZE
	.align		4
.L_73:
        /*006c*/ 	.byte	0x03, 0x19
        /*006e*/ 	.short	0x0018


	//----- nvinfo : EIATTR_PARAM_CBANK
	.align		4
        /*0070*/ 	.byte	0x04, 0x0a
        /*0072*/ 	.short	(.L_75 - .L_74)
	.align		4
.L_74:
        /*0074*/ 	.word	index@(.nv.constant0._Z9distance3PfS_ii)
        /*0078*/ 	.short	0x0380
        /*007a*/ 	.short	0x0018


	//----- nvinfo : EIATTR_SW_WAR
	.align		4
.L_75:
        /*007c*/ 	.byte	0x04, 0x36
        /*007e*/ 	.short	(.L_77 - .L_76)
.L_76:
        /*0080*/ 	.word	0x00000008
.L_77:


//--------------------- .nv.info._Z9distance2PfS_ii --------------------------
	.section	.nv.info._Z9distance2PfS_ii,"",@"SHT_CUDA_INFO"
	.sectionflags	@""
	.align	4


	//----- nvinfo : EIATTR_CUDA_API_VERSION
	.align		4
        /*0000*/ 	.byte	0x04, 0x37
        /*0002*/ 	.short	(.L_79 - .L_78)
.L_78:
        /*0004*/ 	.word	0x00000082


	//----- nvinfo : EIATTR_KPARAM_INFO
	.align		4
.L_79:
        /*0008*/ 	.byte	0x04, 0x17
        /*000a*/ 	.short	(.L_81 - .L_80)
.L_80:
        /*000c*/ 	.word	0x00000000
        /*0010*/ 	.short	0x0003
        /*0012*/ 	.short	0x0014
        /*0014*/ 	.byte	0x00, 0xf0, 0x11, 0x00


	//----- nvinfo : EIATTR_KPARAM_INFO
	.align		4
.L_81:
        /*0018*/ 	.byte	0x04, 0x17
        /*001a*/ 	.short	(.L_83 - .L_82)
.L_82:
        /*001c*/ 	.word	0x00000000
        /*0020*/ 	.short	0x0002
        /*0022*/ 	.short	0x0010
        /*0024*/ 	.byte	0x00, 0xf0, 0x11, 0x00


	//----- nvinfo : EIATTR_KPARAM_INFO
	.align		4
.L_83:
        /*0028*/ 	.byte	0x04, 0x17
        /*002a*/ 	.short	(.L_85 - .L_84)
.L_84:
        /*002c*/ 	.word	0x00000000
        /*0030*/ 	.short	0x0001
        /*0032*/ 	.short	0x0008
        /*0034*/ 	.byte	0x00, 0xf5, 0x21, 0x00


	//----- nvinfo : EIATTR_KPARAM_INFO
	.align		4
.L_85:
        /*0038*/ 	.byte	0x04, 0x17
        /*003a*/ 	.short	(.L_87 - .L_86)
.L_86:
        /*003c*/ 	.word	0x00000000
        /*0040*/ 	.short	0x0000
        /*0042*/ 	.short	0x0000
        /*0044*/ 	.byte	0x00, 0xf5, 0x21, 0x00


	//----- nvinfo : EIATTR_SPARSE_MMA_MASK
	.align		4
.L_87:
        /*0048*/ 	.byte	0x03, 0x50
        /*004a*/ 	.short	0x0000


	//----- nvinfo : EIATTR_MAXREG_COUNT
	.align		4
        /*004c*/ 	.byte	0x03, 0x1b
        /*004e*/ 	.short	0x00ff


	//----- nvinfo : EIATTR_MERCURY_ISA_VERSION
	.align		4
        /*0050*/ 	.byte	0x03, 0x5f
        /*0052*/ 	.short	0x0101


	//----- nvinfo : EIATTR_VRC_CTA_INIT_COUNT
	.align		4
        /*0054*/ 	.byte	0x02, 0x4a
	.zero		1
	.zero		1


	//----- nvinfo : EIATTR_EXIT_INSTR_OFFSETS
	.align		4
        /*0058*/ 	.byte	0x04, 0x1c
        /*005a*/ 	.short	(.L_89 - .L_88)


	//   ....[0]....
.L_88:
        /*005c*/ 	.word	0x00000200


	//   ....[1]....
        /*0060*/ 	.word	0x00000ac0


	//   ....[2]....
        /*0064*/ 	.word	0x00000be0


	//   ....[3]....
        /*0068*/ 	.word	0x00000fc0


	//   ....[4]....
        /*006c*/ 	.word	0x00001040


	//----- nvinfo : EIATTR_CRS_STACK_SIZE
	.align		4
.L_89:
        /*0070*/ 	.byte	0x04, 0x1e
        /*0072*/ 	.short	(.L_91 - .L_90)
.L_90:
        /*0074*/ 	.word	0x00000000


	//----- nvinfo : EIATTR_CBANK_PARAM_SIZE
	.align		4
.L_91:
        /*0078*/ 	.byte	0x03, 0x19
        /*007a*/ 	.short	0x0018


	//----- nvinfo : EIATTR_PARAM_CBANK
	.align		4
        /*007c*/ 	.byte	0x04, 0x0a
        /*007e*/ 	.short	(.L_93 - .L_92)
	.align		4
.L_92:
        /*0080*/ 	.word	index@(.nv.constant0._Z9distance2PfS_ii)
        /*0084*/ 	.short	0x0380
        /*0086*/ 	.short	0x0018


	//----- nvinfo : EIATTR_SW_WAR
	.align		4
.L_93:
        /*0088*/ 	.byte	0x04, 0x36
        /*008a*/ 	.short	(.L_95 - .L_94)
.L_94:
        /*008c*/ 	.word	0x00000008
.L_95:


//--------------------- .nv.info._Z8distancePfS_ii --------------------------
	.section	.nv.info._Z8distancePfS_ii,"",@"SHT_CUDA_INFO"
	.sectionflags	@""
	.align	4


	//----- nvinfo : EIATTR_CUDA_API_VERSION
	.align		4
        /*0000*/ 	.byte	0x04, 0x37
        /*0002*/ 	.short	(.L_97 - .L_96)
.L_96:
        /*0004*/ 	.word	0x00000082


	//----- nvinfo : EIATTR_KPARAM_INFO
	.align		4
.L_97:
        /*0008*/ 	.byte	0x04, 0x17
        /*000a*/ 	.short	(.L_99 - .L_98)
.L_98:
        /*000c*/ 	.word	0x00000000
        /*0010*/ 	.short	0x0003
        /*0012*/ 	.short	0x0014
        /*0014*/ 	.byte	0x00, 0xf0, 0x11, 0x00


	//----- nvinfo : EIATTR_KPARAM_INFO
	.align		4
.L_99:
        /*0018*/ 	.byte	0x04, 0x17
        /*001a*/ 	.short	(.L_101 - .L_100)
.L_100:
        /*001c*/ 	.word	0x00000000
        /*0020*/ 	.short	0x0002
        /*0022*/ 	.short	0x0010
        /*0024*/ 	.byte	0x00, 0xf0, 0x11, 0x00


	//----- nvinfo : EIATTR_KPARAM_INFO
	.align		4
.L_101:
        /*0028*/ 	.byte	0x04, 0x17
        /*002a*/ 	.short	(.L_103 - .L_102)
.L_102:
        /*002c*/ 	.word	0x00000000
        /*0030*/ 	.short	0x0001
        /*0032*/ 	.short	0x0008
        /*0034*/ 	.byte	0x00, 0xf5, 0x21, 0x00


	//----- nvinfo : EIATTR_KPARAM_INFO
	.align		4
.L_103:
        /*0038*/ 	.byte	0x04, 0x17
        /*003a*/ 	.short	(.L_105 - .L_104)
.L_104:
        /*003c*/ 	.word	0x00000000
        /*0040*/ 	.short	0x0000
        /*0042*/ 	.short	0x0000
        /*0044*/ 	.byte	0x00, 0xf5, 0x21, 0x00


	//----- nvinfo : EIATTR_SPARSE_MMA_MASK
	.align		4
.L_105:
        /*0048*/ 	.byte	0x03, 0x50
        /*004a*/ 	.short	0x0000


	//----- nvinfo : EIATTR_MAXREG_COUNT
	.align		4
        /*004c*/ 	.byte	0x03, 0x1b
        /*004e*/ 	.short	0x00ff


	//----- nvinfo : EIATTR_MERCURY_ISA_VERSION
	.align		4
        /*0050*/ 	.byte	0x03, 0x5f
        /*0052*/ 	.short	0x0101


	//----- nvinfo : EIATTR_VRC_CTA_INIT_COUNT
	.align		4
        /*0054*/ 	.byte	0x02, 0x4a
	.zero		1
	.zero		1


	//----- nvinfo : EIATTR_EXIT_INSTR_OFFSETS
	.align		4
        /*0058*/ 	.byte	0x04, 0x1c
        /*005a*/ 	.short	(.L_107 - .L_106)


	//   ....[0]....
.L_106:
        /*005c*/ 	.word	0x00000080


	//   ....[1]....
        /*0060*/ 	.word	0x000009e0


	//   ....[2]....
        /*0064*/ 	.word	0x00000bd0


	//   ....[3]....
        /*0068*/ 	.word	0x00000ce0


	//   ....[4]....
        /*006c*/ 	.word	0x00000db0


	//   ....[5]....
        /*0070*/ 	.word	0x00000e50


	//----- nvinfo : EIATTR_CRS_STACK_SIZE
	.align		4
.L_107:
        /*0074*/ 	.byte	0x04, 0x1e
        /*0076*/ 	.short	(.L_109 - .L_108)
.L_108:
        /*0078*/ 	.word	0x00000000


	//----- nvinfo : EIATTR_CBANK_PARAM_SIZE
	.align		4
.L_109:
        /*007c*/ 	.byte	0x03, 0x19
        /*007e*/ 	.short	0x0018


	//----- nvinfo : EIATTR_PARAM_CBANK
	.align		4
        /*0080*/ 	.byte	0x04, 0x0a
        /*0082*/ 	.short	(.L_111 - .L_110)
	.align		4
.L_110:
        /*0084*/ 	.word	index@(.nv.constant0._Z8distancePfS_ii)
        /*0088*/ 	.short	0x0380
        /*008a*/ 	.short	0x0018


	//----- nvinfo : EIATTR_SW_WAR
	.align		4
.L_111:
        /*008c*/ 	.byte	0x04, 0x36
        /*008e*/ 	.short	(.L_113 - .L_112)
.L_112:
        /*0090*/ 	.word	0x00000008
.L_113:


//--------------------- .nv.info._Z8makezeroPfii  --------------------------
	.section	.nv.info._Z8makezeroPfii,"",@"SHT_CUDA_INFO"
	.sectionflags	@""
	.align	4


	//----- nvinfo : EIATTR_CUDA_API_VERSION
	.align		4
        /*0000*/ 	.byte	0x04, 0x37
        /*0002*/ 	.short	(.L_115 - .L_114)
.L_114:
        /*0004*/ 	.word	0x00000082


	//----- nvinfo : EIATTR_KPARAM_INFO
	.align		4
.L_115:
        /*0008*/ 	.byte	0x04, 0x17
        /*000a*/ 	.short	(.L_117 - .L_116)
.L_116:
        /*000c*/ 	.word	0x00000000
        /*0010*/ 	.short	0x0002
        /*0012*/ 	.short	0x000c
        /*0014*/ 	.byte	0x00, 0xf0, 0x11, 0x00


	//----- nvinfo : EIATTR_KPARAM_INFO
	.align		4
.L_117:
        /*0018*/ 	.byte	0x04, 0x17
        /*001a*/ 	.short	(.L_119 - .L_118)
.L_118:
        /*001c*/ 	.word	0x00000000
        /*0020*/ 	.short	0x0001
        /*0022*/ 	.short	0x0008
        /*0024*/ 	.byte	0x00, 0xf0, 0x11, 0x00


	//----- nvinfo : EIATTR_KPARAM_INFO
	.align		4
.L_119:
        /*0028*/ 	.byte	0x04, 0x17
        /*002a*/ 	.short	(.L_121 - .L_120)
.L_120:
        /*002c*/ 	.word	0x00000000
        /*0030*/ 	.short	0x0000
        /*0032*/ 	.short	0x0000
        /*0034*/ 	.byte	0x00, 0xf5, 0x21, 0x00


	//----- nvinfo : EIATTR_SPARSE_MMA_MASK
	.align		4
.L_121:
        /*0038*/ 	.byte	0x03, 0x50
        /*003a*/ 	.short	0x0000


	//----- nvinfo : EIATTR_MAXREG_COUNT
	.align		4
        /*003c*/ 	.byte	0x03, 0x1b
        /*003e*/ 	.short	0x00ff


	//----- nvinfo : EIATTR_MERCURY_ISA_VERSION
	.align		4
        /*0040*/ 	.byte	0x03, 0x5f
        /*0042*/ 	.short	0x0101


	//----- nvinfo : EIATTR_VRC_CTA_INIT_COUNT
	.align		4
        /*0044*/ 	.byte	0x02, 0x4a
	.zero		1
	.zero		1


	//----- nvinfo : EIATTR_EXIT_INSTR_OFFSETS
	.align		4
        /*0048*/ 	.byte	0x04, 0x1c
        /*004a*/ 	.short	(.L_123 - .L_122)


	//   ....[0]....
.L_122:
        /*004c*/ 	.word	0x00000080


	//   ....[1]....
        /*0050*/ 	.word	0x00000250


	//   ....[2]....
        /*0054*/ 	.word	0x00000320


	//   ....[3]....
        /*0058*/ 	.word	0x000003b0


	//   ....[4]....
        /*005c*/ 	.word	0x00000410


	//----- nvinfo : EIATTR_CBANK_PARAM_SIZE
	.align		4
.L_123:
        /*0060*/ 	.byte	0x03, 0x19
        /*0062*/ 	.short	0x0010


	//----- nvinfo : EIATTR_PARAM_CBANK
	.align		4
        /*0064*/ 	.byte	0x04, 0x0a
        /*0066*/ 	.short	(.L_125 - .L_124)
	.align		4
.L_124:
        /*0068*/ 	.word	index@(.nv.constant0._Z8makezeroPfii)
        /*006c*/ 	.short	0x0380
        /*006e*/ 	.short	0x0010


	//----- nvinfo : EIATTR_SW_WAR
	.align		4
.L_125:
        /*0070*/ 	.byte	0x04, 0x36
        /*0072*/ 	.short	(.L_127 - .L_126)
.L_126:
        /*0074*/ 	.word	0x00000008
.L_127:


//--------------------- .nv.info._Z3addPfii       --------------------------
	.section	.nv.info._Z3addPfii,"",@"SHT_CUDA_INFO"
	.sectionflags	@""
	.align	4


	//----- nvinfo : EIATTR_CUDA_API_VERSION
	.align		4
        /*0000*/ 	.byte	0x04, 0x37
        /*0002*/ 	.short	(.L_129 - .L_128)
.L_128:
        /*0004*/ 	.word	0x00000082


	//----- nvinfo : EIATTR_KPARAM_INFO
	.align		4
.L_129:
        /*0008*/ 	.byte	0x04, 0x17
        /*000a*/ 	.short	(.L_131 - .L_130)
.L_130:
        /*000c*/ 	.word	0x00000000
        /*0010*/ 	.short	0x0002
        /*0012*/ 	.short	0x000c
        /*0014*/ 	.byte	0x00, 0xf0, 0x11, 0x00


	//----- nvinfo : EIATTR_KPARAM_INFO
	.align		4
.L_131:
        /*0018*/ 	.byte	0x04, 0x17
        /*001a*/ 	.short	(.L_133 - .L_132)
.L_132:
        /*001c*/ 	.word	0x00000000
        /*0020*/ 	.short	0x0001
        /*0022*/ 	.short	0x0008
        /*0024*/ 	.byte	0x00, 0xf0, 0x11, 0x00


	//----- nvinfo : EIATTR_KPARAM_INFO
	.align		4
.L_133:
        /*0028*/ 	.byte	0x04, 0x17
        /*002a*/ 	.short	(.L_135 - .L_134)
.L_134:
        /*002c*/ 	.word	0x00000000
        /*0030*/ 	.short	0x0000
        /*0032*/ 	.short	0x0000
        /*0034*/ 	.byte	0x00, 0xf5, 0x21, 0x00


	//----- nvinfo : EIATTR_SPARSE_MMA_MASK
	.align		4
.L_135:
        /*0038*/ 	.byte	0x03, 0x50
        /*003a*/ 	.short	0x0000


	//----- nvinfo : EIATTR_MAXREG_COUNT
	.align		4
        /*003c*/ 	.byte	0x03, 0x1b
        /*003e*/ 	.short	0x00ff


	//----- nvinfo : EIATTR_MERCURY_ISA_VERSION
	.align		4
        /*0040*/ 	.byte	0x03, 0x5f
        /*0042*/ 	.short	0x0101


	//----- nvinfo : EIATTR_VRC_CTA_INIT_COUNT
	.align		4
        /*0044*/ 	.byte	0x02, 0x4a
	.zero		1
	.zero		1


	//----- nvinfo : EIATTR_EXIT_INSTR_OFFSETS
	.align		4
        /*0048*/ 	.byte	0x04, 0x1c
        /*004a*/ 	.short	(.L_137 - .L_136)


	//   ....[0]....
.L_136:
        /*004c*/ 	.word	0x00000080


	//   ....[1]....
        /*0050*/ 	.word	0x000002f0


	//   ....[2]....
        /*0054*/ 	.word	0x00000440


	//   ....[3]....
        /*0058*/ 	.word	0x00000530


	//   ....[4]....
        /*005c*/ 	.word	0x000005a0


	//----- nvinfo : EIATTR_CBANK_PARAM_SIZE
	.align		4
.L_137:
        /*0060*/ 	.byte	0x03, 0x19
        /*0062*/ 	.short	0x0010


	//----- nvinfo : EIATTR_PARAM_CBANK
	.align		4
        /*0064*/ 	.byte	0x04, 0x0a
        /*0066*/ 	.short	(.L_139 - .L_138)
	.align		4
.L_138:
        /*0068*/ 	.word	index@(.nv.constant0._Z3addPfii)
        /*006c*/ 	.short	0x0380
        /*006e*/ 	.short	0x0010


	//----- nvinfo : EIATTR_SW_WAR
	.align		4
.L_139:
        /*0070*/ 	.byte	0x04, 0x36
        /*0072*/ 	.short	(.L_141 - .L_140)
.L_140:
        /*0074*/ 	.word	0x00000008
.L_141:


//--------------------- .nv.callgraph             --------------------------
	.section	.nv.callgraph,"",@"SHT_CUDA_CALLGRAPH"
	.align	4
	.sectionentsize	8
	.align		4
        /*0000*/ 	.word	0x00000000
	.align		4
        /*0004*/ 	.word	0xffffffff
	.align		4
        /*0008*/ 	.word	0x00000000
	.align		4
        /*000c*/ 	.word	0xfffffffe
	.align		4
        /*0010*/ 	.word	0x00000000
	.align		4
        /*0014*/ 	.word	0xfffffffd
	.align		4
        /*0018*/ 	.word	0x00000000
	.align		4
        /*001c*/ 	.word	0xfffffffc


//--------------------- .text._Z4movePfS_ii       --------------------------
	.section	.text._Z4movePfS_ii,"ax",@progbits
	.align	128
        .global         _Z4movePfS_ii
        .type           _Z4movePfS_ii,@function
        .size           _Z4movePfS_ii,(.L_x_69 - _Z4movePfS_ii)
        .other          _Z4movePfS_ii,@"STO_CUDA_ENTRY STV_DEFAULT"
_Z4movePfS_ii:
.text._Z4movePfS_ii:
[----:B------:R-:W-:Y:S01]  /*0000*/  LDC R1, c[0x0][0x37c] ;  /* 0x0000df00ff017b82 */ /* 0x000fe20000000800 */
[----:B------:R-:W0:Y:S07]  /*0010*/  S2R R9, SR_TID.X ;  /* 0x0000000000097919 */ /* 0x000e2e0000002100 */
[----:B------:R-:W1:Y:S01]  /*0020*/  S2UR UR4, SR_CTAID.X ;  /* 0x00000000000479c3 */ /* 0x000e620000002500 */
[----:B------:R-:W1:Y:S07]  /*0030*/  LDCU UR5, c[0x0][0x360] ;  /* 0x00006c00ff0577ac */ /* 0x000e6e0008000800 */
[----:B------:R-:W2:Y:S01]  /*0040*/  LDC.64 R2, c[0x0][0x390] ;  /* 0x0000e400ff027b82 */ /* 0x000ea20000000a00 */
[----:B-1----:R-:W-:-:S06]  /*0050*/  UIMAD UR4, UR4, UR5, URZ ;  /* 0x00000005040472a4 */ /* 0x002fcc000f8e02ff */
[----:B0-----:R-:W-:Y:S02]  /*0060*/  IADD3 R11, PT, PT, R9, UR4, RZ ;  /* 0x00000004090b7c10 */ /* 0x001fe4000fffe0ff */
[----:B--2---:R-:W-:-:S04]  /*0070*/  ISETP.GE.AND P0, PT, R2, 0x1, PT ;  /* 0x000000010200780c */ /* 0x004fc80003f06270 */
[----:B------:R-:W-:-:S13]  /*0080*/  ISETP.GE.OR P0, PT, R11, R3, !P0 ;  /* 0x000000030b00720c */ /* 0x000fda0004706670 */
[----:B------:R-:W-:Y:S05]  /*0090*/  @P0 EXIT ;  /* 0x000000000000094d */ /* 0x000fea0003800000 */
[C---:B------:R-:W-:Y:S01]  /*00a0*/  ISETP.GE.U32.AND P1, PT, R2.reuse, 0x10, PT ;  /* 0x000000100200780c */ /* 0x040fe20003f26070 */
[----:B------:R-:W0:Y:S01]  /*00b0*/  LDCU.64 UR12, c[0x0][0x358] ;  /* 0x00006b00ff0c77ac */ /* 0x000e220008000a00 */
[----:B------:R-:W-:Y:S01]  /*00c0*/  LOP3.LUT R16, R2, 0xf, RZ, 0xc0, !PT ;  /* 0x0000000f02107812 */ /* 0x000fe200078ec0ff */
[----:B------:R-:W-:-:S03]  /*00d0*/  HFMA2 R0, -RZ, RZ, 0, 0 ;  /* 0x00000000ff007431 */ /* 0x000fc600000001ff */
[----:B------:R-:W-:-:S07]  /*00e0*/  ISETP.NE.AND P0, PT, R16, RZ, PT ;  /* 0x000000ff1000720c */ /* 0x000fce0003f05270 */
[----:B------:R-:W-:Y:S06]  /*00f0*/  @!P1 BRA `(.L_x_0) ;  /* 0x00000004004c9947 */ /* 0x000fec0003800000 */
[----:B------:R-:W1:Y:S01]  /*0100*/  LDCU.128 UR8, c[0x0][0x380] ;  /* 0x00007000ff0877ac */ /* 0x000e620008000c00 */
[----:B------:R-:W-:Y:S02]  /*0110*/  LOP3.LUT R0, R2, 0x7ffffff0, RZ, 0xc0, !PT ;  /* 0x7ffffff002007812 */ /* 0x000fe400078ec0ff */
[----:B------:R-:W-:Y:S02]  /*0120*/  MOV R3, R11 ;  /* 0x0000000b00037202 */ /* 0x000fe40000000f00 */
[----:B------:R-:W-:Y:S01]  /*0130*/  IADD3 R8, PT, PT, -R0, RZ, RZ ;  /* 0x000000ff00087210 */ /* 0x000fe20007ffe1ff */
[----:B-1----:R-:W-:Y:S02]  /*0140*/  UIADD3 UR7, UP0, UPT, UR10, 0x20, URZ ;  /* 0x000000200a077890 */ /* 0x002fe4000ff1e0ff */
[----:B------:R-:W-:Y:S02]  /*0150*/  UIADD3 UR5, UP1, UPT, UR8, 0x20, URZ ;  /* 0x0000002008057890 */ /* 0x000fe4000ff3e0ff */
[----:B------:R-:W-:-:S02]  /*0160*/  UIADD3.X UR8, UPT, UPT, URZ, UR11, URZ, UP0, !UPT ;  /* 0x0000000bff087290 */ /* 0x000fc400087fe4ff */
[----:B------:R-:W-:Y:S01]  /*0170*/  MOV R4, UR7 ;  /* 0x0000000700047c02 */ /* 0x000fe20008000f00 */
[----:B------:R-:W-:-:S03]  /*0180*/  UIADD3.X UR6, UPT, UPT, URZ, UR9, URZ, UP1, !UPT ;  /* 0x00000009ff067290 */ /* 0x000fc60008ffe4ff */
[----:B------:R-:W-:-:S09]  /*0190*/  MOV R5, UR8 ;  /* 0x0000000800057c02 */ /* 0x000fd20008000f00 */
.L_x_1:
[----:B-1----:R-:W-:Y:S01]  /*01a0*/  MOV R6, UR5 ;  /* 0x0000000500067c02 */ /* 0x002fe20008000f00 */
[----:B0-----:R-:W2:Y:S01]  /*01b0*/  LDG.E.CONSTANT R10, desc[UR12][R4.64+-0x20] ;  /* 0xffffe00c040a7981 */ /* 0x001ea2000c1e9900 */
[----:B------:R-:W-:-:S03]  /*01c0*/  MOV R7, UR6 ;  /* 0x0000000600077c02 */ /* 0x000fc60008000f00 */
[----:B------:R-:W3:Y:S01]  /*01d0*/  LDG.E.CONSTANT R12, desc[UR12][R4.64+-0x1c] ;  /* 0xffffe40c040c7981 */ /* 0x000ee2000c1e9900 */
[----:B------:R-:W-:-:S03]  /*01e0*/  IMAD.WIDE R6, R3, 0x4, R6 ;  /* 0x0000000403067825 */ /* 0x000fc600078e0206 */
[----:B------:R-:W4:Y:S04]  /*01f0*/  LDG.E.CONSTANT R14, desc[UR12][R4.64+-0x18] ;  /* 0xffffe80c040e7981 */ /* 0x000f28000c1e9900 */
[----:B------:R-:W2:Y:S04]  /*0200*/  LDG.E R13, desc[UR12][R6.64+-0x20] ;  /* 0xffffe00c060d7981 */ /* 0x000ea8000c1e1900 */
[----:B------:R-:W3:Y:S04]  /*0210*/  LDG.E R15, desc[UR12][R6.64+-0x1c] ;  /* 0xffffe40c060f7981 */ /* 0x000ee8000c1e1900 */
[----:B------:R-:W4:Y:S04]  /*0220*/  LDG.E R17, desc[UR12][R6.64+-0x18] ;  /* 0xffffe80c06117981 */ /* 0x000f28000c1e1900 */
[----:B------:R-:W5:Y:S04]  /*0230*/  LDG.E.CONSTANT R18, desc[UR12][R4.64+-0x14] ;  /* 0xffffec0c04127981 */ /* 0x000f68000c1e9900 */
[----:B------:R-:W5:Y:S04]  /*0240*/  LDG.E.CONSTANT R20, desc[UR12][R4.64+-0x10] ;  /* 0xfffff00c04147981 */ /* 0x000f68000c1e9900 */
[----:B------:R-:W5:Y:S04]  /*0250*/  LDG.E.CONSTANT R22, desc[UR12][R4.64+-0xc] ;  /* 0xfffff40c04167981 */ /* 0x000f68000c1e9900 */
[----:B------:R-:W5:Y:S04]  /*0260*/  LDG.E R21, desc[UR12][R6.64+-0x14] ;  /* 0xffffec0c06157981 */ /* 0x000f68000c1e1900 */
[----:B------:R-:W5:Y:S04]  /*0270*/  LDG.E R23, desc[UR12][R6.64+-0x10] ;  /* 0xfffff00c06177981 */ /* 0x000f68000c1e1900 */
[----:B------:R-:W5:Y:S01]  /*0280*/  LDG.E R25, desc[UR12][R6.64+-0xc] ;  /* 0xfffff40c06197981 */ /* 0x000f62000c1e1900 */
[----:B--2---:R-:W-:-:S03]  /*0290*/  FADD R19, R10, R13 ;  /* 0x0000000d0a137221 */ /* 0x004fc60000000000 */
[----:B------:R-:W2:Y:S01]  /*02a0*/  LDG.E.CONSTANT R10, desc[UR12][R4.64+0x8] ;  /* 0x0000080c040a7981 */ /* 0x000ea2000c1e9900 */
[----:B---3--:R-:W-:-:S03]  /*02b0*/  FADD R13, R12, R15 ;  /* 0x0000000f0c0d7221 */ /* 0x008fc60000000000 */
[----:B------:R0:W-:Y:S01]  /*02c0*/  STG.E desc[UR12][R6.64+-0x20], R19 ;  /* 0xffffe01306007986 */ /* 0x0001e2000c10190c */
[----:B----4-:R-:W-:-:S03]  /*02d0*/  FADD R15, R14, R17 ;  /* 0x000000110e0f7221 */ /* 0x010fc60000000000 */
[----:B------:R-:W3:Y:S04]  /*02e0*/  LDG.E R12, desc[UR12][R6.64+-0x8] ;  /* 0xfffff80c060c7981 */ /* 0x000ee8000c1e1900 */
[----:B------:R-:W4:Y:S04]  /*02f0*/  LDG.E R14, desc[UR12][R6.64+-0x4] ;  /* 0xfffffc0c060e7981 */ /* 0x000f28000c1e1900 */
[----:B0-----:R-:W2:Y:S01]  /*0300*/  LDG.E R19, desc[UR12][R6.64+0x8] ;  /* 0x0000080c06137981 */ /* 0x001ea2000c1e1900 */
[----:B-----5:R-:W-:-:S03]  /*0310*/  FADD R17, R18, R21 ;  /* 0x0000001512117221 */ /* 0x020fc60000000000 */
[----:B------:R-:W3:Y:S01]  /*0320*/  LDG.E.CONSTANT R21, desc[UR12][R4.64+-0x8] ;  /* 0xfffff80c04157981 */ /* 0x000ee2000c1e9900 */
[----:B------:R-:W-:-:S03]  /*0330*/  FADD R27, R20, R23 ;  /* 0x00000017141b7221 */ /* 0x000fc60000000000 */
[----:B------:R-:W4:Y:S01]  /*0340*/  LDG.E.CONSTANT R23, desc[UR12][R4.64+-0x4] ;  /* 0xfffffc0c04177981 */ /* 0x000f22000c1e9900 */
[----:B------:R-:W-:-:S03]  /*0350*/  FADD R29, R22, R25 ;  /* 0x00000019161d7221 */ /* 0x000fc60000000000 */
[----:B------:R-:W5:Y:S04]  /*0360*/  LDG.E.CONSTANT R25, desc[UR12][R4.64] ;  /* 0x0000000c04197981 */ /* 0x000f68000c1e9900 */
[----:B------:R-:W5:Y:S04]  /*0370*/  LDG.E.CONSTANT R20, desc[UR12][R4.64+0x4] ;  /* 0x0000040c04147981 */ /* 0x000f68000c1e9900 */
[----:B------:R-:W5:Y:S04]  /*0380*/  LDG.E R18, desc[UR12][R6.64] ;  /* 0x0000000c06127981 */ /* 0x000f68000c1e1900 */
[----:B------:R-:W5:Y:S04]  /*0390*/  LDG.E R22, desc[UR12][R6.64+0x4] ;  /* 0x0000040c06167981 */ /* 0x000f68000c1e1900 */
[----:B------:R-:W-:Y:S04]  /*03a0*/  STG.E desc[UR12][R6.64+-0x1c], R13 ;  /* 0xffffe40d06007986 */ /* 0x000fe8000c10190c */
[----:B------:R0:W-:Y:S04]  /*03b0*/  STG.E desc[UR12][R6.64+-0x18], R15 ;  /* 0xffffe80f06007986 */ /* 0x0001e8000c10190c */
[----:B------:R1:W-:Y:S04]  /*03c0*/  STG.E desc[UR12][R6.64+-0x14], R17 ;  /* 0xffffec1106007986 */ /* 0x0003e8000c10190c */
[----:B------:R1:W-:Y:S04]  /*03d0*/  STG.E desc[UR12][R6.64+-0x10], R27 ;  /* 0xfffff01b06007986 */ /* 0x0003e8000c10190c */
[----:B------:R1:W-:Y:S04]  /*03e0*/  STG.E desc[UR12][R6.64+-0xc], R29 ;  /* 0xfffff41d06007986 */ /* 0x0003e8000c10190c */
[----:B0-----:R-:W5:Y:S04]  /*03f0*/  LDG.E R15, desc[UR12][R6.64+0xc] ;  /* 0x00000c0c060f7981 */ /* 0x001f68000c1e1900 */
[----:B-1----:R-:W5:Y:S04]  /*0400*/  LDG.E R17, desc[UR12][R6.64+0x10] ;  /* 0x0000100c06117981 */ /* 0x002f68000c1e1900 */
[----:B------:R-:W5:Y:S04]  /*0410*/  LDG.E R27, desc[UR12][R6.64+0x14] ;  /* 0x0000140c061b7981 */ /* 0x000f68000c1e1900 */
[----:B------:R-:W5:Y:S04]  /*0420*/  LDG.E R29, desc[UR12][R6.64+0x18] ;  /* 0x0000180c061d7981 */ /* 0x000f68000c1e1900 */
[----:B------:R-:W5:Y:S01]  /*0430*/  LDG.E R13, desc[UR12][R6.64+0x1c] ;  /* 0x00001c0c060d7981 */ /* 0x000f62000c1e1900 */
[----:B--2---:R-:W-:-:S03]  /*0440*/  FADD R19, R10, R19 ;  /* 0x000000130a137221 */ /* 0x004fc60000000000 */
[----:B------:R-:W2:Y:S01]  /*0450*/  LDG.E.CONSTANT R10, desc[UR12][R4.64+0x1c] ;  /* 0x00001c0c040a7981 */ /* 0x000ea2000c1e9900 */
[----:B---3--:R-:W-:-:S03]  /*0460*/  FADD R21, R21, R12 ;  /* 0x0000000c15157221 */ /* 0x008fc60000000000 */
[----:B------:R-:W3:Y:S01]  /*0470*/  LDG.E.CONSTANT R12, desc[UR12][R4.64+0xc] ;  /* 0x00000c0c040c7981 */ /* 0x000ee2000c1e9900 */
[----:B----4-:R-:W-:-:S03]  /*0480*/  FADD R23, R23, R14 ;  /* 0x0000000e17177221 */ /* 0x010fc60000000000 */
[----:B------:R-:W4:Y:S01]  /*0490*/  LDG.E.CONSTANT R14, desc[UR12][R4.64+0x10] ;  /* 0x0000100c040e7981 */ /* 0x000f22000c1e9900 */
[----:B-----5:R-:W-:-:S03]  /*04a0*/  FADD R25, R25, R18 ;  /* 0x0000001219197221 */ /* 0x020fc60000000000 */
[----:B------:R-:W5:Y:S01]  /*04b0*/  LDG.E.CONSTANT R18, desc[UR12][R4.64+0x14] ;  /* 0x0000140c04127981 */ /* 0x000f62000c1e9900 */
[----:B------:R-:W-:-:S03]  /*04c0*/  FADD R20, R20, R22 ;  /* 0x0000001614147221 */ /* 0x000fc60000000000 */
[----:B------:R0:W5:Y:S01]  /*04d0*/  LDG.E.CONSTANT R22, desc[UR12][R4.64+0x18] ;  /* 0x0000180c04167981 */ /* 0x000162000c1e9900 */
[----:B------:R-:W-:-:S04]  /*04e0*/  IADD3 R8, PT, PT, R8, 0x10, RZ ;  /* 0x0000001008087810 */ /* 0x000fc80007ffe0ff */
[----:B------:R-:W-:Y:S01]  /*04f0*/  ISETP.NE.AND P1, PT, R8, RZ, PT ;  /* 0x000000ff0800720c */ /* 0x000fe20003f25270 */
[----:B------:R1:W-:Y:S01]  /*0500*/  STG.E desc[UR12][R6.64+-0x8], R21 ;  /* 0xfffff81506007986 */ /* 0x0003e2000c10190c */
[----:B0-----:R-:W-:-:S03]  /*0510*/  IADD3 R4, P2, PT, R4, 0x40, RZ ;  /* 0x0000004004047810 */ /* 0x001fc60007f5e0ff */
[----:B------:R1:W-:Y:S01]  /*0520*/  STG.E desc[UR12][R6.64+-0x4], R23 ;  /* 0xfffffc1706007986 */ /* 0x0003e2000c10190c */
[----:B------:R-:W-:-:S03]  /*0530*/  IADD3 R3, PT, PT, R3, 0x10, RZ ;  /* 0x0000001003037810 */ /* 0x000fc60007ffe0ff */
[----:B------:R1:W-:Y:S01]  /*0540*/  STG.E desc[UR12][R6.64], R25 ;  /* 0x0000001906007986 */ /* 0x0003e2000c10190c */
[----:B------:R-:W-:-:S03]  /*0550*/  IADD3.X R5, PT, PT, RZ, R5, RZ, P2, !PT ;  /* 0x00000005ff057210 */ /* 0x000fc600017fe4ff */
[----:B------:R1:W-:Y:S04]  /*0560*/  STG.E desc[UR12][R6.64+0x4], R20 ;  /* 0x0000041406007986 */ /* 0x0003e8000c10190c */
[----:B------:R1:W-:Y:S01]  /*0570*/  STG.E desc[UR12][R6.64+0x8], R19 ;  /* 0x0000081306007986 */ /* 0x0003e2000c10190c */
[----:B--2---:R-:W-:Y:S01]  /*0580*/  FADD R13, R10, R13 ;  /* 0x0000000d0a0d7221 */ /* 0x004fe20000000000 */
[----:B---3--:R-:W-:Y:S01]  /*0590*/  FADD R15, R12, R15 ;  /* 0x0000000f0c0f7221 */ /* 0x008fe20000000000 */
[----:B----4-:R-:W-:-:S04]  /*05a0*/  FADD R17, R14, R17 ;  /* 0x000000110e117221 */ /* 0x010fc80000000000 */
[----:B------:R1:W-:Y:S04]  /*05b0*/  STG.E desc[UR12][R6.64+0xc], R15 ;  /* 0x00000c0f06007986 */ /* 0x0003e8000c10190c */
[----:B------:R1:W-:Y:S01]  /*05c0*/  STG.E desc[UR12][R6.64+0x10], R17 ;  /* 0x0000101106007986 */ /* 0x0003e2000c10190c */
[----:B-----5:R-:W-:Y:S01]  /*05d0*/  FADD R27, R18, R27 ;  /* 0x0000001b121b7221 */ /* 0x020fe20000000000 */
[----:B------:R-:W-:-:S04]  /*05e0*/  FADD R29, R22, R29 ;  /* 0x0000001d161d7221 */ /* 0x000fc80000000000 */
[----:B------:R1:W-:Y:S04]  /*05f0*/  STG.E desc[UR12][R6.64+0x14], R27 ;  /* 0x0000141b06007986 */ /* 0x0003e8000c10190c */
[----:B------:R1:W-:Y:S04]  /*0600*/  STG.E desc[UR12][R6.64+0x18], R29 ;  /* 0x0000181d06007986 */ /* 0x0003e8000c10190c */
[----:B------:R1:W-:Y:S01]  /*0610*/  STG.E desc[UR12][R6.64+0x1c], R13 ;  /* 0x00001c0d06007986 */ /* 0x0003e2000c10190c */
[----:B------:R-:W-:Y:S05]  /*0620*/  @P1 BRA `(.L_x_1) ;  /* 0xfffffff800dc1947 */ /* 0x000fea000383ffff */
.L_x_0:
[----:B0-----:R-:W-:Y:S05]  /*0630*/  @!P0 EXIT ;  /* 0x000000000000894d */ /* 0x001fea0003800000 */
[----:B------:R-:W-:Y:S02]  /*0640*/  ISETP.GE.U32.AND P0, PT, R16, 0x8, PT ;  /* 0x000000081000780c */ /* 0x000fe40003f06070 */
[----:B------:R-:W-:-:S04]  /*0650*/  LOP3.LUT R18, R2, 0x7, RZ, 0xc0, !PT ;  /* 0x0000000702127812 */ /* 0x000fc800078ec0ff */
[----:B------:R-:W-:-:S07]  /*0660*/  ISETP.NE.AND P1, PT, R18, RZ, PT ;  /* 0x000000ff1200720c */ /* 0x000fce0003f25270 */
[----:B------:R-:W-:Y:S06]  /*0670*/  @!P0 BRA `(.L_x_2) ;  /* 0x0000000000988947 */ /* 0x000fec0003800000 */
[----:B------:R-:W0:Y:S01]  /*0680*/  LDC.64 R4, c[0x0][0x380] ;  /* 0x0000e000ff047b82 */ /* 0x000e220000000a00 */
[----:B------:R-:W-:-:S07]  /*0690*/  IADD3 R3, PT, PT, R11, R0, RZ ;  /* 0x000000000b037210 */ /* 0x000fce0007ffe0ff */
[----:B-1----:R-:W1:Y:S01]  /*06a0*/  LDC.64 R6, c[0x0][0x388] ;  /* 0x0000e200ff067b82 */ /* 0x002e620000000a00 */
[----:B0-----:R-:W-:-:S05]  /*06b0*/  IMAD.WIDE R4, R3, 0x4, R4 ;  /* 0x0000000403047825 */ /* 0x001fca00078e0204 */
[----:B------:R-:W2:Y:S01]  /*06c0*/  LDG.E R15, desc[UR12][R4.64] ;  /* 0x0000000c040f7981 */ /* 0x000ea2000c1e1900 */
[----:B-1----:R-:W-:-:S03]  /*06d0*/  IMAD.WIDE.U32 R6, R0, 0x4, R6 ;  /* 0x0000000400067825 */ /* 0x002fc600078e0006 */
[----:B------:R-:W3:Y:S04]  /*06e0*/  LDG.E R17, desc[UR12][R4.64+0x4] ;  /* 0x0000040c04117981 */ /* 0x000ee8000c1e1900 */
[----:B------:R-:W4:Y:S04]  /*06f0*/  LDG.E R19, desc[UR12][R4.64+0x8] ;  /* 0x0000080c04137981 */ /* 0x000f28000c1e1900 */
[----:B------:R-:W2:Y:S04]  /*0700*/  LDG.E.CONSTANT R12, desc[UR12][R6.64] ;  /* 0x0000000c060c7981 */ /* 0x000ea8000c1e9900 */
[----:B------:R-:W3:Y:S04]  /*0710*/  LDG.E.CONSTANT R14, desc[UR12][R6.64+0x4] ;  /* 0x0000040c060e7981 */ /* 0x000ee8000c1e9900 */
[----:B------:R-:W4:Y:S04]  /*0720*/  LDG.E.CONSTANT R16, desc[UR12][R6.64+0x8] ;  /* 0x0000080c06107981 */ /* 0x000f28000c1e9900 */
[----:B------:R-:W5:Y:S04]  /*0730*/  LDG.E.CONSTANT R20, desc[UR12][R6.64+0xc] ;  /* 0x00000c0c06147981 */ /* 0x000f68000c1e9900 */
[----:B------:R-:W5:Y:S04]  /*0740*/  LDG.E.CONSTANT R22, desc[UR12][R6.64+0x10] ;  /* 0x0000100c06167981 */ /* 0x000f68000c1e9900 */
[----:B------:R-:W5:Y:S04]  /*0750*/  LDG.E.CONSTANT R8, desc[UR12][R6.64+0x14] ;  /* 0x0000140c06087981 */ /* 0x000f68000c1e9900 */
[----:B------:R-:W5:Y:S04]  /*0760*/  LDG.E.CONSTANT R3, desc[UR12][R6.64+0x18] ;  /* 0x0000180c06037981 */ /* 0x000f68000c1e9900 */
[----:B------:R-:W5:Y:S04]  /*0770*/  LDG.E.CONSTANT R10, desc[UR12][R6.64+0x1c] ;  /* 0x00001c0c060a7981 */ /* 0x000f68000c1e9900 */
[----:B------:R-:W5:Y:S04]  /*0780*/  LDG.E R21, desc[UR12][R4.64+0xc] ;  /* 0x00000c0c04157981 */ /* 0x000f68000c1e1900 */
[----:B------:R-:W5:Y:S04]  /*0790*/  LDG.E R23, desc[UR12][R4.64+0x10] ;  /* 0x0000100c04177981 */ /* 0x000f68000c1e1900 */
[----:B------:R-:W5:Y:S04]  /*07a0*/  LDG.E R25, desc[UR12][R4.64+0x14] ;  /* 0x0000140c04197981 */ /* 0x000f68000c1e1900 */
[----:B------:R-:W5:Y:S04]  /*07b0*/  LDG.E R24, desc[UR12][R4.64+0x18] ;  /* 0x0000180c04187981 */ /* 0x000f68000c1e1900 */
[----:B------:R-:W5:Y:S01]  /*07c0*/  LDG.E R13, desc[UR12][R4.64+0x1c] ;  /* 0x00001c0c040d7981 */ /* 0x000f62000c1e1900 */
[----:B------:R-:W-:Y:S01]  /*07d0*/  IADD3 R0, PT, PT, R0, 0x8, RZ ;  /* 0x0000000800007810 */ /* 0x000fe20007ffe0ff */
[----:B--2---:R-:W-:Y:S01]  /*07e0*/  FADD R15, R12, R15 ;  /* 0x0000000f0c0f7221 */ /* 0x004fe20000000000 */
[----:B---3--:R-:W-:Y:S01]  /*07f0*/  FADD R17, R14, R17 ;  /* 0x000000110e117221 */ /* 0x008fe20000000000 */
[----:B----4-:R-:W-:-:S03]  /*0800*/  FADD R19, R16, R19 ;  /* 0x0000001310137221 */ /* 0x010fc60000000000 */
[----:B------:R0:W-:Y:S04]  /*0810*/  STG.E desc[UR12][R4.64], R15 ;  /* 0x0000000f04007986 */ /* 0x0001e8000c10190c */
[----:B------:R0:W-:Y:S04]  /*0820*/  STG.E desc[UR12][R4.64+0x4], R17 ;  /* 0x0000041104007986 */ /* 0x0001e8000c10190c */
[----:B------:R0:W-:Y:S01]  /*0830*/  STG.E desc[UR12][R4.64+0x8], R19 ;  /* 0x0000081304007986 */ /* 0x0001e2000c10190c */
[----:B-----5:R-:W-:Y:S01]  /*0840*/  FADD R21, R20, R21 ;  /* 0x0000001514157221 */ /* 0x020fe20000000000 */
[----:B------:R-:W-:Y:S01]  /*0850*/  FADD R23, R22, R23 ;  /* 0x0000001716177221 */ /* 0x000fe20000000000 */
[----:B------:R-:W-:Y:S01]  /*0860*/  FADD R25, R8, R25 ;  /* 0x0000001908197221 */ /* 0x000fe20000000000 */
[----:B------:R-:W-:Y:S01]  /*0870*/  FADD R3, R3, R24 ;  /* 0x0000001803037221 */ /* 0x000fe20000000000 */
[----:B------:R-:W-:Y:S01]  /*0880*/  FADD R13, R10, R13 ;  /* 0x0000000d0a0d7221 */ /* 0x000fe20000000000 */
[----:B------:R0:W-:Y:S04]  /*0890*/  STG.E desc[UR12][R4.64+0xc], R21 ;  /* 0x00000c1504007986 */ /* 0x0001e8000c10190c */
[----:B------:R0:W-:Y:S04]  /*08a0*/  STG.E desc[UR12][R4.64+0x10], R23 ;  /* 0x0000101704007986 */ /* 0x0001e8000c10190c */
[----:B------:R0:W-:Y:S04]  /*08b0*/  STG.E desc[UR12][R4.64+0x14], R25 ;  /* 0x0000141904007986 */ /* 0x0001e8000c10190c */
[----:B------:R0:W-:Y:S04]  /*08c0*/  STG.E desc[UR12][R4.64+0x18], R3 ;  /* 0x0000180304007986 */ /* 0x0001e8000c10190c */
[----:B------:R0:W-:Y:S02]  /*08d0*/  STG.E desc[UR12][R4.64+0x1c], R13 ;  /* 0x00001c0d04007986 */ /* 0x0001e4000c10190c */
.L_x_2:
[----:B------:R-:W-:Y:S05]  /*08e0*/  @!P1 EXIT ;  /* 0x000000000000994d */ /* 0x000fea0003800000 */
[----:B------:R-:W-:Y:S02]  /*08f0*/  ISETP.GE.U32.AND P0, PT, R18, 0x4, PT ;  /* 0x000000041200780c */ /* 0x000fe40003f06070 */
[----:B0-----:R-:W-:-:S04]  /*0900*/  LOP3.LUT R4, R2, 0x3, RZ, 0xc0, !PT ;  /* 0x0000000302047812 */ /* 0x001fc800078ec0ff */
[----:B------:R-:W-:-:S07]  /*0910*/  ISETP.NE.AND P1, PT, R4, RZ, PT ;  /* 0x000000ff0400720c */ /* 0x000fce0003f25270 */
[----:B------:R-:W-:Y:S06]  /*0920*/  @!P0 BRA `(.L_x_3) ;  /* 0x0000000000588947 */ /* 0x000fec0003800000 */
[----:B------:R-:W0:Y:S01]  /*0930*/  LDC.64 R2, c[0x0][0x388] ;  /* 0x0000e200ff027b82 */ /* 0x000e220000000a00 */
[----:B------:R-:W-:-:S07]  /*0940*/  IADD3 R11, PT, PT, R11, R0, RZ ;  /* 0x000000000b0b7210 */ /* 0x000fce0007ffe0ff */
[----:B-1----:R-:W1:Y:S01]  /*0950*/  LDC.64 R12, c[0x0][0x380] ;  /* 0x0000e000ff0c7b82 */ /* 0x002e620000000a00 */
[----:B0-----:R-:W-:-:S05]  /*0960*/  IMAD.WIDE.U32 R6, R0, 0x4, R2 ;  /* 0x0000000400067825 */ /* 0x001fca00078e0002 */
[----:B------:R-:W2:Y:S01]  /*0970*/  LDG.E.CONSTANT R14, desc[UR12][R6.64] ;  /* 0x0000000c060e7981 */ /* 0x000ea2000c1e9900 */
[----:B-1----:R-:W-:-:S03]  /*0980*/  IMAD.WIDE R2, R11, 0x4, R12 ;  /* 0x000000040b027825 */ /* 0x002fc600078e020c */
[----:B------:R-:W3:Y:S04]  /*0990*/  LDG.E.CONSTANT R15, desc[UR12][R6.64+0xc] ;  /* 0x00000c0c060f7981 */ /* 0x000ee8000c1e9900 */
[----:B------:R-:W4:Y:S04]  /*09a0*/  LDG.E.CONSTANT R11, desc[UR12][R6.64+0x4] ;  /* 0x0000040c060b7981 */ /* 0x000f28000c1e9900 */
[----:B------:R-:W5:Y:S04]  /*09b0*/  LDG.E.CONSTANT R13, desc[UR12][R6.64+0x8] ;  /* 0x0000080c060d7981 */ /* 0x000f68000c1e9900 */
[----:B------:R-:W2:Y:S04]  /*09c0*/  LDG.E R5, desc[UR12][R2.64] ;  /* 0x0000000c02057981 */ /* 0x000ea8000c1e1900 */
[----:B------:R-:W4:Y:S04]  /*09d0*/  LDG.E R8, desc[UR12][R2.64+0x4] ;  /* 0x0000040c02087981 */ /* 0x000f28000c1e1900 */
[----:B------:R-:W5:Y:S04]  /*09e0*/  LDG.E R10, desc[UR12][R2.64+0x8] ;  /* 0x0000080c020a7981 */ /* 0x000f68000c1e1900 */
[----:B------:R-:W3:Y:S01]  /*09f0*/  LDG.E R12, desc[UR12][R2.64+0xc] ;  /* 0x00000c0c020c7981 */ /* 0x000ee2000c1e1900 */
[----:B------:R-:W-:Y:S01]  /*0a00*/  IADD3 R0, PT, PT, R0, 0x4, RZ ;  /* 0x0000000400007810 */ /* 0x000fe20007ffe0ff */
[----:B--2---:R-:W-:Y:S01]  /*0a10*/  FADD R5, R14, R5 ;  /* 0x000000050e057221 */ /* 0x004fe20000000000 */
[----:B----4-:R-:W-:Y:S01]  /*0a20*/  FADD R11, R11, R8 ;  /* 0x000000080b0b7221 */ /* 0x010fe20000000000 */
[----:B-----5:R-:W-:Y:S01]  /*0a30*/  FADD R13, R13, R10 ;  /* 0x0000000a0d0d7221 */ /* 0x020fe20000000000 */
[----:B---3--:R-:W-:-:S02]  /*0a40*/  FADD R15, R15, R12 ;  /* 0x0000000c0f0f7221 */ /* 0x008fc40000000000 */
[----:B------:R0:W-:Y:S04]  /*0a50*/  STG.E desc[UR12][R2.64], R5 ;  /* 0x0000000502007986 */ /* 0x0001e8000c10190c */
[----:B------:R0:W-:Y:S04]  /*0a60*/  STG.E desc[UR12][R2.64+0x4], R11 ;  /* 0x0000040b02007986 */ /* 0x0001e8000c10190c */
[----:B------:R0:W-:Y:S04]  /*0a70*/  STG.E desc[UR12][R2.64+0x8], R13 ;  /* 0x0000080d02007986 */ /* 0x0001e8000c10190c */
[----:B------:R0:W-:Y:S02]  /*0a80*/  STG.E desc[UR12][R2.64+0xc], R15 ;  /* 0x00000c0f02007986 */ /* 0x0001e4000c10190c */
.L_x_3:
[----:B------:R-:W-:Y:S05]  /*0a90*/  @!P1 EXIT ;  /* 0x000000000000994d */ /* 0x000fea0003800000 */
[----:B-1----:R-:W1:Y:S01]  /*0aa0*/  LDC.64 R6, c[0x0][0x388] ;  /* 0x0000e200ff067b82 */ /* 0x002e620000000a00 */
[----:B------:R-:W-:-:S07]  /*0ab0*/  IADD3 R9, PT, PT, R9, UR4, R0 ;  /* 0x0000000409097c10 */ /* 0x000fce000fffe000 */
[----:B0-----:R-:W0:Y:S01]  /*0ac0*/  LDC.64 R2, c[0x0][0x380] ;  /* 0x0000e000ff027b82 */ /* 0x001e220000000a00 */
[----:B-1----:R-:W-:Y:S01]  /*0ad0*/  IMAD.WIDE.U32 R6, R0, 0x4, R6 ;  /* 0x0000000400067825 */ /* 0x002fe200078e0006 */
[----:B------:R-:W-:Y:S02]  /*0ae0*/  IADD3 R0, PT, PT, -R4, RZ, RZ ;  /* 0x000000ff04007210 */ /* 0x000fe40007ffe1ff */
[----:B------:R-:W-:-:S07]  /*0af0*/  MOV R8, R6 ;  /* 0x0000000600087202 */ /* 0x000fce0000000f00 */
.L_x_4:
[----:B------:R-:W-:Y:S01]  /*0b00*/  MOV R6, R8 ;  /* 0x0000000800067202 */ /* 0x000fe20000000f00 */
[----:B01----:R-:W-:-:S05]  /*0b10*/  IMAD.WIDE R4, R9, 0x4, R2 ;  /* 0x0000000409047825 */ /* 0x003fca00078e0202 */
[----:B------:R0:W2:Y:S04]  /*0b20*/  LDG.E.CONSTANT R6, desc[UR12][R6.64] ;  /* 0x0000000c06067981 */ /* 0x0000a8000c1e9900 */
[----:B------:R-:W2:Y:S01]  /*0b30*/  LDG.E R11, desc[UR12][R4.64] ;  /* 0x0000000c040b7981 */ /* 0x000ea2000c1e1900 */
[----:B------:R-:W-:Y:S02]  /*0b40*/  IADD3 R0, PT, PT, R0, 0x1, RZ ;  /* 0x0000000100007810 */ /* 0x000fe40007ffe0ff */
[----:B------:R-:W-:Y:S02]  /*0b50*/  IADD3 R8, P1, PT, R8, 0x4, RZ ;  /* 0x0000000408087810 */ /* 0x000fe40007f3e0ff */
[----:B------:R-:W-:Y:S02]  /*0b60*/  ISETP.NE.AND P0, PT, R0, RZ, PT ;  /* 0x000000ff0000720c */ /* 0x000fe40003f05270 */
[----:B------:R-:W-:-:S02]  /*0b70*/  IADD3 R9, PT, PT, R9, 0x1, RZ ;  /* 0x0000000109097810 */ /* 0x000fc40007ffe0ff */
[----:B0-----:R-:W-:Y:S01]  /*0b80*/  IADD3.X R7, PT, PT, RZ, R7, RZ, P1, !PT ;  /* 0x00000007ff077210 */ /* 0x001fe20000ffe4ff */
[----:B--2---:R-:W-:-:S05]  /*0b90*/  FADD R11, R6, R11 ;  /* 0x0000000b060b7221 */ /* 0x004fca0000000000 */
[----:B------:R1:W-:Y:S03]  /*0ba0*/  STG.E desc[UR12][R4.64], R11 ;  /* 0x0000000b04007986 */ /* 0x0003e6000c10190c */
[----:B------:R-:W-:Y:S05]  /*0bb0*/  @P0 BRA `(.L_x_4) ;  /* 0xfffffffc00d00947 */ /* 0x000fea000383ffff */
[----:B------:R-:W-:Y:S05]  /*0bc0*/  EXIT ;  /* 0x000000000000794d */ /* 0x000fea0003800000 */
.L_x_5:
[----:B------:R-:W-:-:S00]  /*0bd0*/  BRA `(.L_x_5) ;  /* 0xfffffffc00fc7947 */ /* 0x000fc0000383ffff */
[----:B------:R-:W-:-:S00]  /*0be0*/  NOP ;  /* 0x0000000000007918 */ /* 0x000fc00000000000 */
        /* <DEDUP_REMOVED lines=9> */
.L_x_69:


//--------------------- .text._Z9distance3PfS_ii  --------------------------
	.section	.text._Z9distance3PfS_ii,"ax",@progbits
	.align	128
        .global         _Z9distance3PfS_ii
        .type           _Z9distance3PfS_ii,@function
        .size           _Z9distance3PfS_ii,(.L_x_66 - _Z9distance3PfS_ii)
        .other          _Z9distance3PfS_ii,@"STO_CUDA_ENTRY STV_DEFAULT"
_Z9distance3PfS_ii:
.text._Z9distance3PfS_ii:
[----:B------:R-:W-:Y:S01]  /*0000*/  LDC R1, c[0x0][0x37c] ;  /* 0x0000df00ff017b82 */ /* 0x000fe20000000800 */
[----:B------:R-:W0:Y:S01]  /*0010*/  S2R R2, SR_TID.X ;  /* 0x0000000000027919 */ /* 0x000e220000002100 */
[----:B------:R-:W1:Y:S06]  /*0020*/  LDCU UR4, c[0x0][0x394] ;  /* 0x00007280ff0477ac */ /* 0x000e6c0008000800 */
[----:B------:R-:W0:Y:S08]  /*0030*/  S2UR UR6, SR_CTAID.X ;  /* 0x00000000000679c3 */ /* 0x000e300000002500 */
[----:B------:R-:W0:Y:S01]  /*0040*/  LDC R3, c[0x0][0x360] ;  /* 0x0000d800ff037b82 */ /* 0x000e220000000800 */
[----:B-1----:R-:W-:-:S04]  /*0050*/  UIADD3 UR5, UPT, UPT, UR4, -0x1, URZ ;  /* 0xffffffff04057890 */ /* 0x002fc8000fffe0ff */
[----:B------:R-:W-:-:S04]  /*0060*/  UIMAD UR4, UR5, UR4, URZ ;  /* 0x00000004050472a4 */ /* 0x000fc8000f8e02ff */
[----:B------:R-:W-:-:S04]  /*0070*/  ULEA.HI UR4, UR4, UR4, URZ, 0x1 ;  /* 0x0000000404047291 */ /* 0x000fc8000f8f08ff */
[----:B------:R-:W-:Y:S01]  /*0080*/  USHF.R.S32.HI UR4, URZ, 0x1, UR4 ;  /* 0x00000001ff047899 */ /* 0x000fe20008011404 */
[----:B0-----:R-:W-:-:S05]  /*0090*/  IMAD R2, R3, UR6, R2 ;  /* 0x0000000603027c24 */ /* 0x001fca000f8e0202 */
[----:B------:R-:W-:-:S13]  /*00a0*/  ISETP.GE.AND P0, PT, R2, UR4, PT ;  /* 0x0000000402007c0c */ /* 0x000fda000bf06270 */
[----:B------:R-:W-:Y:S05]  /*00b0*/  @P0 EXIT ;  /* 0x000000000000094d */ /* 0x000fea0003800000 */
[----:B------:R-:W-:Y:S01]  /*00c0*/  LOP3.LUT R0, RZ, R2, RZ, 0x33, !PT ;  /* 0x00000002ff007212 */ /* 0x000fe200078e33ff */
[----:B------:R-:W-:Y:S01]  /*00d0*/  IMAD.MOV.U32 R10, RZ, RZ, 0x0 ;  /* 0x00000000ff0a7424 */ /* 0x000fe200078e00ff */
[----:B------:R-:W-:Y:S01]  /*00e0*/  MOV R11, 0x3fd80000 ;  /* 0x3fd80000000b7802 */ /* 0x000fe20000000f00 */
[----:B------:R-:W-:Y:S01]  /*00f0*/  BSSY.RECONVERGENT B0, `(.L_x_6) ;  /* 0x0000014000007945 */ /* 0x000fe20003800200 */
[----:B------:R-:W-:-:S04]  /*0100*/  IADD3 R0, PT, PT, R0, UR4, RZ ;  /* 0x0000000400007c10 */ /* 0x000fc8000fffe0ff */
[----:B------:R-:W-:-:S04]  /*0110*/  LEA R0, R0, 0x1, 0x3 ;  /* 0x0000000100007811 */ /* 0x000fc800078e18ff */
[----:B------:R-:W0:Y:S08]  /*0120*/  I2F.F64 R4, R0 ;  /* 0x0000000000047312 */ /* 0x000e300000201c00 */
[----:B0-----:R-:W0:Y:S01]  /*0130*/  MUFU.RSQ64H R7, R5 ;  /* 0x0000000500077308 */ /* 0x001e220000001c00 */
[----:B------:R-:W-:-:S04]  /*0140*/  IADD3 R6, PT, PT, R5, -0x3500000, RZ ;  /* 0xfcb0000005067810 */ /* 0x000fc80007ffe0ff */
[----:B------:R-:W-:Y:S02]  /*0150*/  ISETP.GE.U32.AND P0, PT, R6, 0x7ca00000, PT ;  /* 0x7ca000000600780c */ /* 0x000fe40003f06070 */
[----:B0-----:R-:W-:-:S08]  /*0160*/  DMUL R8, R6, R6 ;  /* 0x0000000606087228 */ /* 0x001fd00000000000 */
[----:B------:R-:W-:-:S08]  /*0170*/  DFMA R8, R4, -R8, 1 ;  /* 0x3ff000000408742b */ /* 0x000fd00000000808 */
[----:B------:R-:W-:Y:S02]  /*0180*/  DFMA R10, R8, R10, 0.5 ;  /* 0x3fe00000080a742b */ /* 0x000fe4000000000a */
[----:B------:R-:W-:-:S08]  /*0190*/  DMUL R8, R6, R8 ;  /* 0x0000000806087228 */ /* 0x000fd00000000000 */
[----:B------:R-:W-:-:S08]  /*01a0*/  DFMA R8, R10, R8, R6 ;  /* 0x000000080a08722b */ /* 0x000fd00000000006 */
[----:B------:R-:W-:Y:S02]  /*01b0*/  DMUL R10, R4, R8 ;  /* 0x00000008040a7228 */ /* 0x000fe40000000000 */
[----:B------:R-:W-:Y:S01]  /*01c0*/  IADD3 R17, PT, PT, R9, -0x100000, RZ ;  /* 0xfff0000009117810 */ /* 0x000fe20007ffe0ff */
[----:B------:R-:W-:-:S05]  /*01d0*/  IMAD.MOV.U32 R16, RZ, RZ, R8 ;  /* 0x000000ffff107224 */ /* 0x000fca00078e0008 */
[----:B------:R-:W-:-:S08]  /*01e0*/  DFMA R12, R10, -R10, R4 ;  /* 0x8000000a0a0c722b */ /* 0x000fd00000000004 */
[----:B------:R-:W-:Y:S01]  /*01f0*/  DFMA R14, R12, R16, R10 ;  /* 0x000000100c0e722b */ /* 0x000fe2000000000a */
[----:B------:R-:W-:Y:S10]  /*0200*/  @!P0 BRA `(.L_x_7) ;  /* 0x0000000000088947 */ /* 0x000ff40003800000 */
[----:B------:R-:W-:-:S07]  /*0210*/  MOV R0, 0x230 ;  /* 0x0000023000007802 */ /* 0x000fce0000000f00 */
[----:B------:R-:W-:Y:S05]  /*0220*/  CALL.REL.NOINC `($__internal_0_$__cuda_sm20_dsqrt_rn_f64_mediumpath_v1) ;  /* 0x0000000800507944 */ /* 0x000fea0003c00000 */
.L_x_7:
[----:B------:R-:W-:Y:S05]  /*0230*/  BSYNC.RECONVERGENT B0 ;  /* 0x0000000000007941 */ /* 0x000fea0003800200 */
.L_x_6:
[----:B------:R-:W-:Y:S01]  /*0240*/  DADD R14, R14, -1 ;  /* 0xbff000000e0e7429 */ /* 0x000fe20000000000 */
[----:B------:R-:W0:Y:S01]  /*0250*/  LDC R0, c[0x0][0x390] ;  /* 0x0000e400ff007b82 */ /* 0x000e220000000800 */
[----:B------:R-:W1:Y:S01]  /*0260*/  LDCU.64 UR6, c[0x0][0x358] ;  /* 0x00006b00ff0677ac */ /* 0x000e620008000a00 */
[----:B------:R-:W-:-:S05]  /*0270*/  IMAD.MOV.U32 R18, RZ, RZ, RZ ;  /* 0x000000ffff127224 */ /* 0x000fca00078e00ff */
[----:B------:R-:W-:Y:S01]  /*0280*/  DMUL R14, R14, -0.5 ;  /* 0xbfe000000e0e7828 */ /* 0x000fe20000000000 */
[----:B------:R-:W2:Y:S09]  /*0290*/  LDC.64 R4, c[0x0][0x380] ;  /* 0x0000e000ff047b82 */ /* 0x000eb20000000a00 */
[----:B------:R-:W3:Y:S01]  /*02a0*/  F2I.F64.TRUNC R14, R14 ;  /* 0x0000000e000e7311 */ /* 0x000ee2000030d100 */
[----:B0-----:R-:W-:-:S02]  /*02b0*/  ISETP.GE.AND P0, PT, R0, 0x1, PT ;  /* 0x000000010000780c */ /* 0x001fc40003f06270 */
[----:B---3--:R-:W-:-:S04]  /*02c0*/  IADD3 R3, PT, PT, R14, UR5, RZ ;  /* 0x000000050e037c10 */ /* 0x008fc8000fffe0ff */
[C---:B------:R-:W-:Y:S01]  /*02d0*/  IADD3 R7, PT, PT, R3.reuse, -0x1, RZ ;  /* 0xffffffff03077810 */ /* 0x040fe20007ffe0ff */
[----:B------:R-:W-:Y:S01]  /*02e0*/  VIADD R6, R3, 0xfffffffe ;  /* 0xfffffffe03067836 */ /* 0x000fe20000000000 */
[----:B------:R-:W-:Y:S02]  /*02f0*/  IADD3 R3, PT, PT, R2, R3, RZ ;  /* 0x0000000302037210 */ /* 0x000fe40007ffe0ff */
[C---:B------:R-:W-:Y:S01]  /*0300*/  IADD3 R8, PT, PT, -R7.reuse, RZ, RZ ;  /* 0x000000ff07087210 */ /* 0x040fe20007ffe1ff */
[----:B------:R-:W-:-:S04]  /*0310*/  IMAD R6, R7, R6, RZ ;  /* 0x0000000607067224 */ /* 0x000fc800078e02ff */
[----:B------:R-:W-:Y:S01]  /*0320*/  IMAD R3, R8, UR5, R3 ;  /* 0x0000000508037c24 */ /* 0x000fe2000f8e0203 */
[----:B------:R-:W-:-:S04]  /*0330*/  LEA.HI R6, R6, R6, RZ, 0x1 ;  /* 0x0000000606067211 */ /* 0x000fc800078f08ff */
[----:B------:R-:W-:Y:S01]  /*0340*/  LEA.HI.SX32 R13, R6, R3, 0x1f ;  /* 0x00000003060d7211 */ /* 0x000fe200078ffaff */
[----:B--2---:R-:W-:Y:S01]  /*0350*/  IMAD.WIDE R2, R2, 0x4, R4 ;  /* 0x0000000402027825 */ /* 0x004fe200078e0204 */
[----:B-1----:R-:W-:Y:S06]  /*0360*/  @!P0 BRA `(.L_x_8) ;  /* 0x0000000400bc8947 */ /* 0x002fec0003800000 */
[C---:B------:R-:W-:Y:S01]  /*0370*/  ISETP.GE.U32.AND P1, PT, R0.reuse, 0x8, PT ;  /* 0x000000080000780c */ /* 0x040fe20003f26070 */
[-C--:B------:R-:W-:Y:S01]  /*0380*/  IMAD R12, R7, R0.reuse, RZ ;  /* 0x00000000070c7224 */ /* 0x080fe200078e02ff */
[----:B------:R-:W-:Y:S01]  /*0390*/  LOP3.LUT R27, R0, 0x7, RZ, 0xc0, !PT ;  /* 0x00000007001b7812 */ /* 0x000fe200078ec0ff */
[----:B------:R-:W-:Y:S01]  /*03a0*/  IMAD R13, R13, R0, RZ ;  /* 0x000000000d0d7224 */ /* 0x000fe200078e02ff */
[----:B------:R-:W-:Y:S02]  /*03b0*/  MOV R14, RZ ;  /* 0x000000ff000e7202 */ /* 0x000fe40000000f00 */
[----:B------:R-:W-:Y:S02]  /*03c0*/  ISETP.NE.AND P0, PT, R27, RZ, PT ;  /* 0x000000ff1b00720c */ /* 0x000fe40003f05270 */
[----:B------:R-:W-:-:S05]  /*03d0*/  MOV R18, RZ ;  /* 0x000000ff00127202 */ /* 0x000fca0000000f00 */
[----:B------:R-:W-:Y:S06]  /*03e0*/  @!P1 BRA `(.L_x_9) ;  /* 0x0000000000c49947 */ /* 0x000fec0003800000 */
[----:B------:R-:W0:Y:S01]  /*03f0*/  LDCU.64 UR4, c[0x0][0x388] ;  /* 0x00007100ff0477ac */ /* 0x000e220008000a00 */
[----:B------:R-:W-:Y:S01]  /*0400*/  LOP3.LUT R14, R0, 0x7ffffff8, RZ, 0xc0, !PT ;  /* 0x7ffffff8000e7812 */ /* 0x000fe200078ec0ff */
[----:B------:R-:W-:Y:S01]  /*0410*/  IMAD.MOV.U32 R18, RZ, RZ, RZ ;  /* 0x000000ffff127224 */ /* 0x000fe200078e00ff */
[----:B------:R-:W-:Y:S02]  /*0420*/  MOV R11, R13 ;  /* 0x0000000d000b7202 */ /* 0x000fe40000000f00 */
[----:B------:R-:W-:Y:S01]  /*0430*/  MOV R15, R12 ;  /* 0x0000000c000f7202 */ /* 0x000fe20000000f00 */
[----:B------:R-:W-:Y:S01]  /*0440*/  IMAD.MOV R10, RZ, RZ, -R14 ;  /* 0x000000ffff0a7224 */ /* 0x000fe200078e0a0e */
[----:B0-----:R-:W-:-:S04]  /*0450*/  UIADD3 UR4, UP0, UPT, UR4, 0x10, URZ ;  /* 0x0000001004047890 */ /* 0x001fc8000ff1e0ff */
[----:B------:R-:W-:Y:S02]  /*0460*/  UIADD3.X UR5, UPT, UPT, URZ, UR5, URZ, UP0, !UPT ;  /* 0x00000005ff057290 */ /* 0x000fe400087fe4ff */
[----:B------:R-:W-:-:S04]  /*0470*/  MOV R4, UR4 ;  /* 0x0000000400047c02 */ /* 0x000fc80008000f00 */
[----:B------:R-:W-:-:S07]  /*0480*/  MOV R5, UR5 ;  /* 0x0000000500057c02 */ /* 0x000fce0008000f00 */
.L_x_10:
[----:B------:R-:W-:-:S04]  /*0490*/  IMAD.WIDE R8, R15, 0x4, R4 ;  /* 0x000000040f087825 */ /* 0x000fc800078e0204 */
[----:B------:R-:W-:Y:S01]  /*04a0*/  IMAD.WIDE R6, R11, 0x4, R4 ;  /* 0x000000040b067825 */ /* 0x000fe200078e0204 */
[----:B------:R-:W2:Y:S04]  /*04b0*/  LDG.E.CONSTANT R16, desc[UR6][R8.64+-0x10] ;  /* 0xfffff00608107981 */ /* 0x000ea8000c1e9900 */
[----:B------:R-:W2:Y:S04]  /*04c0*/  LDG.E.CONSTANT R17, desc[UR6][R6.64+-0x10] ;  /* 0xfffff00606117981 */ /* 0x000ea8000c1e9900 */
[----:B------:R-:W3:Y:S04]  /*04d0*/  LDG.E.CONSTANT R23, desc[UR6][R8.64+-0xc] ;  /* 0xfffff40608177981 */ /* 0x000ee8000c1e9900 */
[----:B------:R-:W3:Y:S04]  /*04e0*/  LDG.E.CONSTANT R24, desc[UR6][R6.64+-0xc] ;  /* 0xfffff40606187981 */ /* 0x000ee8000c1e9900 */
[----:B------:R-:W4:Y:S04]  /*04f0*/  LDG.E.CONSTANT R19, desc[UR6][R8.64+-0x8] ;  /* 0xfffff80608137981 */ /* 0x000f28000c1e9900 */
[----:B------:R-:W4:Y:S04]  /*0500*/  LDG.E.CONSTANT R20, desc[UR6][R6.64+-0x8] ;  /* 0xfffff80606147981 */ /* 0x000f28000c1e9900 */
[----:B------:R-:W5:Y:S04]  /*0510*/  LDG.E.CONSTANT R25, desc[UR6][R8.64+0x4] ;  /* 0x0000040608197981 */ /* 0x000f68000c1e9900 */
[----:B------:R-:W5:Y:S01]  /*0520*/  LDG.E.CONSTANT R26, desc[UR6][R8.64+0xc] ;  /* 0x00000c06081a7981 */ /* 0x000f62000c1e9900 */
[----:B--2---:R-:W-:-:S03]  /*0530*/  FADD R21, R16, -R17 ;  /* 0x8000001110157221 */ /* 0x004fc60000000000 */
[----:B------:R-:W2:Y:S04]  /*0540*/  LDG.E.CONSTANT R17, desc[UR6][R8.64+-0x4] ;  /* 0xfffffc0608117981 */ /* 0x000ea8000c1e9900 */
[----:B------:R-:W2:Y:S01]  /*0550*/  LDG.E.CONSTANT R16, desc[UR6][R6.64+-0x4] ;  /* 0xfffffc0606107981 */ /* 0x000ea2000c1e9900 */
[----:B------:R-:W-:Y:S01]  /*0560*/  FFMA R22, R21, R21, R18 ;  /* 0x0000001515167223 */ /* 0x000fe20000000012 */
[----:B---3--:R-:W-:Y:S02]  /*0570*/  FADD R23, R23, -R24 ;  /* 0x8000001817177221 */ /* 0x008fe40000000000 */
[----:B------:R-:W3:Y:S04]  /*0580*/  LDG.E.CONSTANT R18, desc[UR6][R8.64] ;  /* 0x0000000608127981 */ /* 0x000ee8000c1e9900 */
[----:B------:R-:W3:Y:S01]  /*0590*/  LDG.E.CONSTANT R21, desc[UR6][R6.64] ;  /* 0x0000000606157981 */ /* 0x000ee2000c1e9900 */
[----:B------:R-:W-:-:S03]  /*05a0*/  FFMA R22, R23, R23, R22 ;  /* 0x0000001717167223 */ /* 0x000fc60000000016 */
[----:B------:R-:W5:Y:S01]  /*05b0*/  LDG.E.CONSTANT R24, desc[UR6][R6.64+0x4] ;  /* 0x0000040606187981 */ /* 0x000f62000c1e9900 */
[----:B----4-:R-:W-:-:S03]  /*05c0*/  FADD R29, R19, -R20 ;  /* 0x80000014131d7221 */ /* 0x010fc60000000000 */
[----:B------:R-:W4:Y:S04]  /*05d0*/  LDG.E.CONSTANT R23, desc[UR6][R8.64+0x8] ;  /* 0x0000080608177981 */ /* 0x000f28000c1e9900 */
[----:B------:R-:W4:Y:S04]  /*05e0*/  LDG.E.CONSTANT R20, desc[UR6][R6.64+0x8] ;  /* 0x0000080606147981 */ /* 0x000f28000c1e9900 */
[----:B------:R-:W4:Y:S01]  /*05f0*/  LDG.E.CONSTANT R19, desc[UR6][R6.64+0xc] ;  /* 0x00000c0606137981 */ /* 0x000f22000c1e9900 */
[----:B------:R-:W-:Y:S01]  /*0600*/  FFMA R22, R29, R29, R22 ;  /* 0x0000001d1d167223 */ /* 0x000fe20000000016 */
[----:B------:R-:W-:-:S04]  /*0610*/  IADD3 R10, PT, PT, R10, 0x8, RZ ;  /* 0x000000080a0a7810 */ /* 0x000fc80007ffe0ff */
[----:B------:R-:W-:Y:S01]  /*0620*/  ISETP.NE.AND P1, PT, R10, RZ, PT ;  /* 0x000000ff0a00720c */ /* 0x000fe20003f25270 */
[----:B------:R-:W-:Y:S01]  /*0630*/  VIADD R15, R15, 0x8 ;  /* 0x000000080f0f7836 */ /* 0x000fe20000000000 */
[----:B------:R-:W-:Y:S01]  /*0640*/  IADD3 R11, PT, PT, R11, 0x8, RZ ;  /* 0x000000080b0b7810 */ /* 0x000fe20007ffe0ff */
[----:B--2---:R-:W-:-:S04]  /*0650*/  FADD R17, R17, -R16 ;  /* 0x8000001011117221 */ /* 0x004fc80000000000 */
[----:B------:R-:W-:Y:S01]  /*0660*/  FFMA R22, R17, R17, R22 ;  /* 0x0000001111167223 */ /* 0x000fe20000000016 */
[----:B---3--:R-:W-:-:S04]  /*0670*/  FADD R21, R18, -R21 ;  /* 0x8000001512157221 */ /* 0x008fc80000000000 */
[----:B------:R-:W-:Y:S01]  /*0680*/  FFMA R22, R21, R21, R22 ;  /* 0x0000001515167223 */ /* 0x000fe20000000016 */
[----:B-----5:R-:W-:-:S04]  /*0690*/  FADD R25, R25, -R24 ;  /* 0x8000001819197221 */ /* 0x020fc80000000000 */
[----:B------:R-:W-:Y:S01]  /*06a0*/  FFMA R22, R25, R25, R22 ;  /* 0x0000001919167223 */ /* 0x000fe20000000016 */
[----:B----4-:R-:W-:Y:S01]  /*06b0*/  FADD R23, R23, -R20 ;  /* 0x8000001417177221 */ /* 0x010fe20000000000 */
[----:B------:R-:W-:-:S03]  /*06c0*/  FADD R19, R26, -R19 ;  /* 0x800000131a137221 */ /* 0x000fc60000000000 */
[----:B------:R-:W-:-:S04]  /*06d0*/  FFMA R22, R23, R23, R22 ;  /* 0x0000001717167223 */ /* 0x000fc80000000016 */
[----:B------:R-:W-:Y:S01]  /*06e0*/  FFMA R18, R19, R19, R22 ;  /* 0x0000001313127223 */ /* 0x000fe20000000016 */
[----:B------:R-:W-:Y:S06]  /*06f0*/  @P1 BRA `(.L_x_10) ;  /* 0xfffffffc00641947 */ /* 0x000fec000383ffff */
.L_x_9:
[----:B------:R-:W-:Y:S05]  /*0700*/  @!P0 BRA `(.L_x_8) ;  /* 0x0000000000d48947 */ /* 0x000fea0003800000 */
[----:B------:R-:W-:Y:S02]  /*0710*/  ISETP.GE.U32.AND P0, PT, R27, 0x4, PT ;  /* 0x000000041b00780c */ /* 0x000fe40003f06070 */
[----:B------:R-:W-:-:S04]  /*0720*/  LOP3.LUT R17, R0, 0x3, RZ, 0xc0, !PT ;  /* 0x0000000300117812 */ /* 0x000fc800078ec0ff */
[----:B------:R-:W-:-:S07]  /*0730*/  ISETP.NE.AND P1, PT, R17, RZ, PT ;  /* 0x000000ff1100720c */ /* 0x000fce0003f25270 */
[----:B------:R-:W-:Y:S06]  /*0740*/  @!P0 BRA `(.L_x_11) ;  /* 0x0000000000588947 */ /* 0x000fec0003800000 */
[----:B------:R-:W0:Y:S01]  /*0750*/  LDC.64 R6, c[0x0][0x388] ;  /* 0x0000e200ff067b82 */ /* 0x000e220000000a00 */
[-C--:B------:R-:W-:Y:S02]  /*0760*/  IADD3 R5, PT, PT, R12, R14.reuse, RZ ;  /* 0x0000000e0c057210 */ /* 0x080fe40007ffe0ff */
[----:B------:R-:W-:-:S03]  /*0770*/  IADD3 R9, PT, PT, R13, R14, RZ ;  /* 0x0000000e0d097210 */ /* 0x000fc60007ffe0ff */
[----:B0-----:R-:W-:-:S04]  /*0780*/  IMAD.WIDE R4, R5, 0x4, R6 ;  /* 0x0000000405047825 */ /* 0x001fc800078e0206 */
        /* <DEDUP_REMOVED lines=9> */
[----:B------:R-:W-:-:S02]  /*0820*/  VIADD R14, R14, 0x4 ;  /* 0x000000040e0e7836 */ /* 0x000fc40000000000 */
[----:B--2---:R-:W-:-:S04]  /*0830*/  FADD R9, R8, -R9 ;  /* 0x8000000908097221 */ /* 0x004fc80000000000 */
[----:B------:R-:W-:Y:S01]  /*0840*/  FFMA R9, R9, R9, R18 ;  /* 0x0000000909097223 */ /* 0x000fe20000000012 */
[----:B---3--:R-:W-:-:S04]  /*0850*/  FADD R10, R10, -R11 ;  /* 0x8000000b0a0a7221 */ /* 0x008fc80000000000 */
[----:B------:R-:W-:Y:S01]  /*0860*/  FFMA R9, R10, R10, R9 ;  /* 0x0000000a0a097223 */ /* 0x000fe20000000009 */
[----:B----4-:R-:W-:-:S04]  /*0870*/  FADD R16, R15, -R16 ;  /* 0x800000100f107221 */ /* 0x010fc80000000000 */
[----:B------:R-:W-:Y:S01]  /*0880*/  FFMA R9, R16, R16, R9 ;  /* 0x0000001010097223 */ /* 0x000fe20000000009 */
[----:B-----5:R-:W-:-:S04]  /*0890*/  FADD R20, R19, -R20 ;  /* 0x8000001413147221 */ /* 0x020fc80000000000 */
[----:B------:R-:W-:-:S07]  /*08a0*/  FFMA R18, R20, R20, R9 ;  /* 0x0000001414127223 */ /* 0x000fce0000000009 */
.L_x_11:
[----:B------:R-:W-:Y:S05]  /*08b0*/  @!P1 BRA `(.L_x_8) ;  /* 0x0000000000689947 */ /* 0x000fea0003800000 */
[----:B------:R-:W-:Y:S02]  /*08c0*/  ISETP.NE.AND P0, PT, R17, 0x1, PT ;  /* 0x000000011100780c */ /* 0x000fe40003f05270 */
[----:B------:R-:W-:-:S04]  /*08d0*/  LOP3.LUT R0, R0, 0x1, RZ, 0xc0, !PT ;  /* 0x0000000100007812 */ /* 0x000fc800078ec0ff */
[----:B------:R-:W-:-:S07]  /*08e0*/  ISETP.NE.U32.AND P1, PT, R0, 0x1, PT ;  /* 0x000000010000780c */ /* 0x000fce0003f25070 */
[----:B------:R-:W0:Y:S01]  /*08f0*/  @P0 LDC.64 R6, c[0x0][0x388] ;  /* 0x0000e200ff060b82 */ /* 0x000e220000000a00 */
[-C--:B------:R-:W-:Y:S02]  /*0900*/  @P0 IADD3 R9, PT, PT, R12, R14.reuse, RZ ;  /* 0x0000000e0c090210 */ /* 0x080fe40007ffe0ff */
[----:B------:R-:W-:Y:S02]  /*0910*/  @P0 IADD3 R11, PT, PT, R13, R14, RZ ;  /* 0x0000000e0d0b0210 */ /* 0x000fe40007ffe0ff */
[----:B------:R-:W-:-:S03]  /*0920*/  @P0 IADD3 R14, PT, PT, R14, 0x2, RZ ;  /* 0x000000020e0e0810 */ /* 0x000fc60007ffe0ff */
[----:B------:R-:W1:Y:S01]  /*0930*/  @!P1 LDC.64 R4, c[0x0][0x388] ;  /* 0x0000e200ff049b82 */ /* 0x000e620000000a00 */
[----:B------:R-:W-:Y:S01]  /*0940*/  @!P1 IADD3 R13, PT, PT, R13, R14, RZ ;  /* 0x0000000e0d0d9210 */ /* 0x000fe20007ffe0ff */
[----:B0-----:R-:W-:-:S04]  /*0950*/  @P0 IMAD.WIDE R8, R9, 0x4, R6 ;  /* 0x0000000409080825 */ /* 0x001fc800078e0206 */
[----:B------:R-:W-:Y:S01]  /*0960*/  @P0 IMAD.WIDE R10, R11, 0x4, R6 ;  /* 0x000000040b0a0825 */ /* 0x000fe200078e0206 */
[----:B------:R-:W2:Y:S03]  /*0970*/  @P0 LDG.E.CONSTANT R0, desc[UR6][R8.64] ;  /* 0x0000000608000981 */ /* 0x000ea6000c1e9900 */
[----:B------:R-:W-:Y:S01]  /*0980*/  @!P1 IMAD.IADD R7, R12, 0x1, R14 ;  /* 0x000000010c079824 */ /* 0x000fe200078e020e */
[----:B------:R-:W2:Y:S03]  /*0990*/  @P0 LDG.E.CONSTANT R15, desc[UR6][R10.64] ;  /* 0x000000060a0f0981 */ /* 0x000ea6000c1e9900 */
[--C-:B-1----:R-:W-:Y:S01]  /*09a0*/  @!P1 IMAD.WIDE R6, R7, 0x4, R4.reuse ;  /* 0x0000000407069825 */ /* 0x102fe200078e0204 */
[----:B------:R-:W3:Y:S03]  /*09b0*/  @P0 LDG.E.CONSTANT R12, desc[UR6][R8.64+0x4] ;  /* 0x00000406080c0981 */ /* 0x000ee6000c1e9900 */
[----:B------:R-:W-:Y:S01]  /*09c0*/  @!P1 IMAD.WIDE R4, R13, 0x4, R4 ;  /* 0x000000040d049825 */ /* 0x000fe200078e0204 */
[----:B------:R-:W3:Y:S04]  /*09d0*/  @P0 LDG.E.CONSTANT R17, desc[UR6][R10.64+0x4] ;  /* 0x000004060a110981 */ /* 0x000ee8000c1e9900 */
[----:B------:R-:W4:Y:S04]  /*09e0*/  @!P1 LDG.E.CONSTANT R6, desc[UR6][R6.64] ;  /* 0x0000000606069981 */ /* 0x000f28000c1e9900 */
[----:B------:R-:W4:Y:S01]  /*09f0*/  @!P1 LDG.E.CONSTANT R5, desc[UR6][R4.64] ;  /* 0x0000000604059981 */ /* 0x000f22000c1e9900 */
[----:B--2---:R-:W-:-:S04]  /*0a00*/  @P0 FADD R15, R0, -R15 ;  /* 0x8000000f000f0221 */ /* 0x004fc80000000000 */
[----:B------:R-:W-:Y:S01]  /*0a10*/  @P0 FFMA R15, R15, R15, R18 ;  /* 0x0000000f0f0f0223 */ /* 0x000fe20000000012 */
[----:B---3--:R-:W-:-:S04]  /*0a20*/  @P0 FADD R12, R12, -R17 ;  /* 0x800000110c0c0221 */ /* 0x008fc80000000000 */
[----:B------:R-:W-:Y:S01]  /*0a30*/  @P0 FFMA R18, R12, R12, R15 ;  /* 0x0000000c0c120223 */ /* 0x000fe2000000000f */
[----:B----4-:R-:W-:-:S04]  /*0a40*/  @!P1 FADD R13, R6, -R5 ;  /* 0x80000005060d9221 */ /* 0x010fc80000000000 */
[----:B------:R-:W-:-:S07]  /*0a50*/  @!P1 FFMA R18, R13, R13, R18 ;  /* 0x0000000d0d129223 */ /* 0x000fce0000000012 */
.L_x_8:
[----:B------:R-:W-:Y:S01]  /*0a60*/  IADD3 R0, PT, PT, R18, -0xd000000, RZ ;  /* 0xf300000012007810 */ /* 0x000fe20007ffe0ff */
[----:B------:R0:W1:Y:S01]  /*0a70*/  MUFU.RSQ R7, R18 ;  /* 0x0000001200077308 */ /* 0x0000620000001400 */
[----:B------:R-:W-:Y:S02]  /*0a80*/  BSSY.RECONVERGENT B0, `(.L_x_12) ;  /* 0x000000c000007945 */ /* 0x000fe40003800200 */
[----:B------:R-:W-:-:S13]  /*0a90*/  ISETP.GT.U32.AND P0, PT, R0, 0x727fffff, PT ;  /* 0x727fffff0000780c */ /* 0x000fda0003f04070 */
[----:B0-----:R-:W-:Y:S05]  /*0aa0*/  @!P0 BRA `(.L_x_13) ;  /* 0x0000000000148947 */ /* 0x001fea0003800000 */
[----:B------:R-:W-:Y:S02]  /*0ab0*/  MOV R0, R18 ;  /* 0x0000001200007202 */ /* 0x000fe40000000f00 */
[----:B------:R-:W-:-:S07]  /*0ac0*/  MOV R9, 0xae0 ;  /* 0x00000ae000097802 */ /* 0x000fce0000000f00 */
[----:B-1----:R-:W-:Y:S05]  /*0ad0*/  CALL.REL.NOINC `($__internal_1_$__cuda_sm20_sqrt_rn_f32_slowpath) ;  /* 0x0000000000d07944 */ /* 0x002fea0003c00000 */
[----:B------:R-:W-:Y:S01]  /*0ae0*/  IMAD.MOV.U32 R5, RZ, RZ, R0 ;  /* 0x000000ffff057224 */ /* 0x000fe200078e0000 */
[----:B------:R-:W-:Y:S06]  /*0af0*/  BRA `(.L_x_14) ;  /* 0x0000000000107947 */ /* 0x000fec0003800000 */
.L_x_13:
[C---:B-1----:R-:W-:Y:S01]  /*0b00*/  FMUL.FTZ R5, R7.reuse, R18 ;  /* 0x0000001207057220 */ /* 0x042fe20000410000 */
[----:B------:R-:W-:-:S03]  /*0b10*/  FMUL.FTZ R0, R7, 0.5 ;  /* 0x3f00000007007820 */ /* 0x000fc60000410000 */
[----:B------:R-:W-:-:S04]  /*0b20*/  FFMA R18, -R5, R5, R18 ;  /* 0x0000000505127223 */ /* 0x000fc80000000112 */
[----:B------:R-:W-:-:S07]  /*0b30*/  FFMA R5, R18, R0, R5 ;  /* 0x0000000012057223 */ /* 0x000fce0000000005 */
.L_x_14:
[----:B------:R-:W-:Y:S05]  /*0b40*/  BSYNC.RECONVERGENT B0 ;  /* 0x0000000000007941 */ /* 0x000fea0003800200 */
.L_x_12:
[----:B------:R-:W-:Y:S01]  /*0b50*/  STG.E desc[UR6][R2.64], R5 ;  /* 0x0000000502007986 */ /* 0x000fe2000c101906 */
[----:B------:R-:W-:Y:S05]  /*0b60*/  EXIT ;  /* 0x000000000000794d */ /* 0x000fea0003800000 */
        .weak           $__internal_0_$__cuda_sm20_dsqrt_rn_f64_mediumpath_v1
        .type           $__internal_0_$__cuda_sm20_dsqrt_rn_f64_mediumpath_v1,@function
        .size           $__internal_0_$__cuda_sm20_dsqrt_rn_f64_mediumpath_v1,($__internal_1_$__cuda_sm20_sqrt_rn_f32_slowpath - $__internal_0_$__cuda_sm20_dsqrt_rn_f64_mediumpath_v1)
$__internal_0_$__cuda_sm20_dsqrt_rn_f64_mediumpath_v1:
[----:B------:R-:W-:Y:S01]  /*0b70*/  ISETP.GE.U32.AND P0, PT, R6, -0x3400000, PT ;  /* 0xfcc000000600780c */ /* 0x000fe20003f06070 */
[----:B------:R-:W-:Y:S01]  /*0b80*/  BSSY.RECONVERGENT B1, `(.L_x_15) ;  /* 0x0000024000017945 */ /* 0x000fe20003800200 */
[----:B------:R-:W-:-:S11]  /*0b90*/  MOV R9, R17 ;  /* 0x0000001100097202 */ /* 0x000fd60000000f00 */
[----:B------:R-:W-:Y:S05]  /*0ba0*/  @!P0 BRA `(.L_x_16) ;  /* 0x0000000000208947 */ /* 0x000fea0003800000 */
[----:B------:R-:W-:-:S10]  /*0bb0*/  DFMA.RM R8, R12, R8, R10 ;  /* 0x000000080c08722b */ /* 0x000fd4000000400a */
[----:B------:R-:W-:-:S04]  /*0bc0*/  IADD3 R6, P0, PT, R8, 0x1, RZ ;  /* 0x0000000108067810 */ /* 0x000fc80007f1e0ff */
[----:B------:R-:W-:-:S06]  /*0bd0*/  IADD3.X R7, PT, PT, RZ, R9, RZ, P0, !PT ;  /* 0x00000009ff077210 */ /* 0x000fcc00007fe4ff */
[----:B------:R-:W-:-:S08]  /*0be0*/  DFMA.RP R4, -R8, R6, R4 ;  /* 0x000000060804722b */ /* 0x000fd00000008104 */
[----:B------:R-:W-:-:S06]  /*0bf0*/  DSETP.GT.AND P0, PT, R4, RZ, PT ;  /* 0x000000ff0400722a */ /* 0x000fcc0003f04000 */
[----:B------:R-:W-:Y:S02]  /*0c00*/  FSEL R6, R6, R8, P0 ;  /* 0x0000000806067208 */ /* 0x000fe40000000000 */
[----:B------:R-:W-:Y:S01]  /*0c10*/  FSEL R7, R7, R9, P0 ;  /* 0x0000000907077208 */ /* 0x000fe20000000000 */
[----:B------:R-:W-:Y:S06]  /*0c20*/  BRA `(.L_x_17) ;  /* 0x0000000000647947 */ /* 0x000fec0003800000 */
.L_x_16:
[----:B------:R-:W-:-:S14]  /*0c30*/  DSETP.NE.AND P0, PT, R4, RZ, PT ;  /* 0x000000ff0400722a */ /* 0x000fdc0003f05000 */
[----:B------:R-:W-:Y:S05]  /*0c40*/  @!P0 BRA `(.L_x_18) ;  /* 0x0000000000588947 */ /* 0x000fea0003800000 */
[----:B------:R-:W-:-:S13]  /*0c50*/  ISETP.GE.AND P0, PT, R5, RZ, PT ;  /* 0x000000ff0500720c */ /* 0x000fda0003f06270 */
[----:B------:R-:W-:Y:S01]  /*0c60*/  @!P0 MOV R6, 0x0 ;  /* 0x0000000000068802 */ /* 0x000fe20000000f00 */
[----:B------:R-:W-:Y:S01]  /*0c70*/  @!P0 IMAD.MOV.U32 R7, RZ, RZ, -0x80000 ;  /* 0xfff80000ff078424 */ /* 0x000fe200078e00ff */
[----:B------:R-:W-:Y:S06]  /*0c80*/  @!P0 BRA `(.L_x_17) ;  /* 0x00000000004c8947 */ /* 0x000fec0003800000 */
[----:B------:R-:W-:-:S13]  /*0c90*/  ISETP.GT.AND P0, PT, R5, 0x7fefffff, PT ;  /* 0x7fefffff0500780c */ /* 0x000fda0003f04270 */
[----:B------:R-:W-:Y:S05]  /*0ca0*/  @P0 BRA `(.L_x_18) ;  /* 0x0000000000400947 */ /* 0x000fea0003800000 */
[----:B------:R-:W-:Y:S01]  /*0cb0*/  DMUL R4, R4, 8.11296384146066816958e+31 ;  /* 0x4690000004047828 */ /* 0x000fe20000000000 */
[----:B------:R-:W-:Y:S01]  /*0cc0*/  MOV R6, RZ ;  /* 0x000000ff00067202 */ /* 0x000fe20000000f00 */
[----:B------:R-:W-:Y:S01]  /*0cd0*/  HFMA2 R11, -RZ, RZ, 1.9609375, 0 ;  /* 0x3fd80000ff0b7431 */ /* 0x000fe200000001ff */
[----:B------:R-:W-:-:S03]  /*0ce0*/  MOV R10, 0x0 ;  /* 0x00000000000a7802 */ /* 0x000fc60000000f00 */
[----:B------:R-:W0:Y:S02]  /*0cf0*/  MUFU.RSQ64H R7, R5 ;  /* 0x0000000500077308 */ /* 0x000e240000001c00 */
[----:B0-----:R-:W-:-:S08]  /*0d00*/  DMUL R8, R6, R6 ;  /* 0x0000000606087228 */ /* 0x001fd00000000000 */
[----:B------:R-:W-:-:S08]  /*0d10*/  DFMA R8, R4, -R8, 1 ;  /* 0x3ff000000408742b */ /* 0x000fd00000000808 */
[----:B------:R-:W-:Y:S02]  /*0d20*/  DFMA R10, R8, R10, 0.5 ;  /* 0x3fe00000080a742b */ /* 0x000fe4000000000a */
[----:B------:R-:W-:-:S08]  /*0d30*/  DMUL R8, R6, R8 ;  /* 0x0000000806087228 */ /* 0x000fd00000000000 */
[----:B------:R-:W-:-:S08]  /*0d40*/  DFMA R8, R10, R8, R6 ;  /* 0x000000080a08722b */ /* 0x000fd00000000006 */
[----:B------:R-:W-:Y:S02]  /*0d50*/  DMUL R6, R4, R8 ;  /* 0x0000000804067228 */ /* 0x000fe40000000000 */
[----:B------:R-:W-:-:S06]  /*0d60*/  VIADD R9, R9, 0xfff00000 ;  /* 0xfff0000009097836 */ /* 0x000fcc0000000000 */
[----:B------:R-:W-:-:S08]  /*0d70*/  DFMA R10, R6, -R6, R4 ;  /* 0x80000006060a722b */ /* 0x000fd00000000004 */
[----:B------:R-:W-:-:S10]  /*0d80*/  DFMA R6, R8, R10, R6 ;  /* 0x0000000a0806722b */ /* 0x000fd40000000006 */
[----:B------:R-:W-:Y:S01]  /*0d90*/  IADD3 R7, PT, PT, R7, -0x3500000, RZ ;  /* 0xfcb0000007077810 */ /* 0x000fe20007ffe0ff */
[----:B------:R-:W-:Y:S06]  /*0da0*/  BRA `(.L_x_17) ;  /* 0x0000000000047947 */ /* 0x000fec0003800000 */
.L_x_18:
[----:B------:R-:W-:-:S11]  /*0db0*/  DADD R6, R4, R4 ;  /* 0x0000000004067229 */ /* 0x000fd60000000004 */
.L_x_17:
[----:B------:R-:W-:Y:S05]  /*0dc0*/  BSYNC.RECONVERGENT B1 ;  /* 0x0000000000017941 */ /* 0x000fea0003800200 */
.L_x_15:
[----:B------:R-:W-:Y:S02]  /*0dd0*/  HFMA2 R5, -RZ, RZ, 0, 0 ;  /* 0x00000000ff057431 */ /* 0x000fe400000001ff */
[----:B------:R-:W-:Y:S01]  /*0de0*/  IMAD.MOV.U32 R4, RZ, RZ, R0 ;  /* 0x000000ffff047224 */ /* 0x000fe200078e0000 */
[----:B------:R-:W-:Y:S02]  /*0df0*/  MOV R14, R6 ;  /* 0x00000006000e7202 */ /* 0x000fe40000000f00 */
[----:B------:R-:W-:Y:S01]  /*0e00*/  MOV R15, R7 ;  /* 0x00000007000f7202 */ /* 0x000fe20000000f00 */
[----:B------:R-:W-:Y:S06]  /*0e10*/  RET.REL.NODEC R4 `(_Z9distance3PfS_ii) ;  /* 0xfffffff004787950 */ /* 0x000fec0003c3ffff */
        .weak           $__internal_1_$__cuda_sm20_sqrt_rn_f32_slowpath
        .type           $__internal_1_$__cuda_sm20_sqrt_rn_f32_slowpath,@function
        .size           $__internal_1_$__cuda_sm20_sqrt_rn_f32_slowpath,(.L_x_66 - $__internal_1_$__cuda_sm20_sqrt_rn_f32_slowpath)
$__internal_1_$__cuda_sm20_sqrt_rn_f32_slowpath:
[----:B------:R-:W-:-:S13]  /*0e20*/  LOP3.LUT P0, RZ, R0, 0x7fffffff, RZ, 0xc0, !PT ;  /* 0x7fffffff00ff7812 */ /* 0x000fda000780c0ff */
[----:B------:R-:W-:Y:S01]  /*0e30*/  @!P0 MOV R4, R0 ;  /* 0x0000000000048202 */ /* 0x000fe20000000f00 */
[----:B------:R-:W-:Y:S06]  /*0e40*/  @!P0 BRA `(.L_x_19) ;  /* 0x0000000000408947 */ /* 0x000fec0003800000 */
[----:B------:R-:W-:-:S13]  /*0e50*/  FSETP.GEU.FTZ.AND P0, PT, R0, RZ, PT ;  /* 0x000000ff0000720b */ /* 0x000fda0003f1e000 */
[----:B------:R-:W-:Y:S01]  /*0e60*/  @!P0 MOV R4, 0x7fffffff ;  /* 0x7fffffff00048802 */ /* 0x000fe20000000f00 */
[----:B------:R-:W-:Y:S06]  /*0e70*/  @!P0 BRA `(.L_x_19) ;  /* 0x0000000000348947 */ /* 0x000fec0003800000 */
[----:B------:R-:W-:-:S13]  /*0e80*/  FSETP.GTU.FTZ.AND P0, PT, |R0|, +INF , PT ;  /* 0x7f8000000000780b */ /* 0x000fda0003f1c200 */
[----:B------:R-:W-:Y:S01]  /*0e90*/  @P0 FADD.FTZ R4, R0, 1 ;  /* 0x3f80000000040421 */ /* 0x000fe20000010000 */
[----:B------:R-:W-:Y:S06]  /*0ea0*/  @P0 BRA `(.L_x_19) ;  /* 0x0000000000280947 */ /* 0x000fec0003800000 */
[----:B------:R-:W-:-:S13]  /*0eb0*/  FSETP.NEU.FTZ.AND P0, PT, |R0|, +INF , PT ;  /* 0x7f8000000000780b */ /* 0x000fda0003f1d200 */
[----:B------:R-:W-:-:S04]  /*0ec0*/  @P0 FFMA R5, R0, 1.84467440737095516160e+19, RZ ;  /* 0x5f80000000050823 */ /* 0x000fc800000000ff */
[----:B------:R-:W0:Y:S02]  /*0ed0*/  @P0 MUFU.RSQ R4, R5 ;  /* 0x0000000500040308 */ /* 0x000e240000001400 */
[----:B0-----:R-:W-:Y:S01]  /*0ee0*/  @P0 FMUL.FTZ R6, R5, R4 ;  /* 0x0000000405060220 */ /* 0x001fe20000410000 */
[----:B------:R-:W-:Y:S01]  /*0ef0*/  @P0 FMUL.FTZ R8, R4, 0.5 ;  /* 0x3f00000004080820 */ /* 0x000fe20000410000 */
[----:B------:R-:W-:Y:S02]  /*0f00*/  @!P0 IMAD.MOV.U32 R4, RZ, RZ, R0 ;  /* 0x000000ffff048224 */ /* 0x000fe400078e0000 */
[----:B------:R-:W-:-:S04]  /*0f10*/  @P0 FADD.FTZ R7, -R6, -RZ ;  /* 0x800000ff06070221 */ /* 0x000fc80000010100 */
[----:B------:R-:W-:-:S04]  /*0f20*/  @P0 FFMA R7, R6, R7, R5 ;  /* 0x0000000706070223 */ /* 0x000fc80000000005 */
[----:B------:R-:W-:-:S04]  /*0f30*/  @P0 FFMA R7, R7, R8, R6 ;  /* 0x0000000807070223 */ /* 0x000fc80000000006 */
[----:B------:R-:W-:-:S07]  /*0f40*/  @P0 FMUL.FTZ R4, R7, 2.3283064365386962891e-10 ;  /* 0x2f80000007040820 */ /* 0x000fce0000410000 */
.L_x_19:
[----:B------:R-:W-:Y:S01]  /*0f50*/  HFMA2 R5, -RZ, RZ, 0, 0 ;  /* 0x00000000ff057431 */ /* 0x000fe200000001ff */
[----:B------:R-:W-:Y:S02]  /*0f60*/  MOV R0, R4 ;  /* 0x0000000400007202 */ /* 0x000fe40000000f00 */
[----:B------:R-:W-:-:S04]  /*0f70*/  MOV R4, R9 ;  /* 0x0000000900047202 */ /* 0x000fc80000000f00 */
[----:B------:R-:W-:Y:S05]  /*0f80*/  RET.REL.NODEC R4 `(_Z9distance3PfS_ii) ;  /* 0xfffffff0041c7950 */ /* 0x000fea0003c3ffff */
.L_x_20:
        /* <DEDUP_REMOVED lines=15> */
.L_x_66:


//--------------------- .text._Z9distance2PfS_ii  --------------------------
	.section	.text._Z9distance2PfS_ii,"ax",@progbits
	.align	128
        .global         _Z9distance2PfS_ii
        .type           _Z9distance2PfS_ii,@function
        .size           _Z9distance2PfS_ii,(.L_x_67 - _Z9distance2PfS_ii)
        .other          _Z9distance2PfS_ii,@"STO_CUDA_ENTRY STV_DEFAULT"
_Z9distance2PfS_ii:
.text._Z9distance2PfS_ii:
[----:B------:R-:W-:Y:S08]  /*0000*/  LDC R1, c[0x0][0x37c] ;  /* 0x0000df00ff017b82 */ /* 0x000ff00000000800 */
[----:B------:R-:W0:Y:S01]  /*0010*/  LDC R3, c[0x0][0x394] ;  /* 0x0000e500ff037b82 */ /* 0x000e220000000800 */
[----:B------:R-:W1:Y:S01]  /*0020*/  S2R R2, SR_TID.X ;  /* 0x0000000000027919 */ /* 0x000e620000002100 */
[----:B------:R-:W2:Y:S06]  /*0030*/  LDCU UR5, c[0x0][0x360] ;  /* 0x00006c00ff0577ac */ /* 0x000eac0008000800 */
[----:B------:R-:W2:Y:S01]  /*0040*/  S2UR UR4, SR_CTAID.X ;  /* 0x00000000000479c3 */ /* 0x000ea20000002500 */
[----:B0-----:R-:W-:-:S04]  /*0050*/  IABS R5, R3 ;  /* 0x0000000300057213 */ /* 0x001fc80000000000 */
[----:B------:R-:W0:Y:S01]  /*0060*/  I2F.RP R0, R5 ;  /* 0x0000000500007306 */ /* 0x000e220000209400 */
[----:B--2---:R-:W-:-:S06]  /*0070*/  UIMAD UR4, UR4, UR5, URZ ;  /* 0x00000005040472a4 */ /* 0x004fcc000f8e02ff */
[----:B-1----:R-:W-:Y:S01]  /*0080*/  IADD3 R4, PT, PT, R2, UR4, RZ ;  /* 0x0000000402047c10 */ /* 0x002fe2000fffe0ff */
[----:B0-----:R-:W0:Y:S02]  /*0090*/  MUFU.RCP R0, R0 ;  /* 0x0000000000007308 */ /* 0x001e240000001000 */
[----:B0-----:R-:W-:Y:S02]  /*00a0*/  IADD3 R6, PT, PT, R0, 0xffffffe, RZ ;  /* 0x0ffffffe00067810 */ /* 0x001fe40007ffe0ff */
[----:B------:R-:W-:-:S04]  /*00b0*/  IABS R0, R4 ;  /* 0x0000000400007213 */ /* 0x000fc80000000000 */
[----:B------:R0:W1:Y:S02]  /*00c0*/  F2I.FTZ.U32.TRUNC.NTZ R7, R6 ;  /* 0x0000000600077305 */ /* 0x000064000021f000 */
[----:B0-----:R-:W-:Y:S01]  /*00d0*/  HFMA2 R6, -RZ, RZ, 0, 0 ;  /* 0x00000000ff067431 */ /* 0x001fe200000001ff */
[----:B-1----:R-:W-:-:S05]  /*00e0*/  IADD3 R8, PT, PT, RZ, -R7, RZ ;  /* 0x80000007ff087210 */ /* 0x002fca0007ffe0ff */
[----:B------:R-:W-:-:S04]  /*00f0*/  IMAD R9, R8, R5, RZ ;  /* 0x0000000508097224 */ /* 0x000fc800078e02ff */
[----:B------:R-:W-:-:S06]  /*0100*/  IMAD.HI.U32 R7, R7, R9, R6 ;  /* 0x0000000907077227 */ /* 0x000fcc00078e0006 */
[----:B------:R-:W-:-:S05]  /*0110*/  IMAD.HI.U32 R7, R7, R0, RZ ;  /* 0x0000000007077227 */ /* 0x000fca00078e00ff */
[----:B------:R-:W-:-:S05]  /*0120*/  IADD3 R6, PT, PT, -R7, RZ, RZ ;  /* 0x000000ff07067210 */ /* 0x000fca0007ffe1ff */
[----:B------:R-:W-:-:S05]  /*0130*/  IMAD R0, R5, R6, R0 ;  /* 0x0000000605007224 */ /* 0x000fca00078e0200 */
[----:B------:R-:W-:-:S13]  /*0140*/  ISETP.GT.U32.AND P2, PT, R5, R0, PT ;  /* 0x000000000500720c */ /* 0x000fda0003f44070 */
[----:B------:R-:W-:Y:S01]  /*0150*/  @!P2 IMAD.IADD R0, R0, 0x1, -R5 ;  /* 0x000000010000a824 */ /* 0x000fe200078e0a05 */
[----:B------:R-:W-:Y:S02]  /*0160*/  @!P2 IADD3 R7, PT, PT, R7, 0x1, RZ ;  /* 0x000000010707a810 */ /* 0x000fe40007ffe0ff */
[----:B------:R-:W-:Y:S02]  /*0170*/  ISETP.NE.AND P2, PT, R3, RZ, PT ;  /* 0x000000ff0300720c */ /* 0x000fe40003f45270 */
[----:B------:R-:W-:Y:S02]  /*0180*/  ISETP.GE.U32.AND P0, PT, R0, R5, PT ;  /* 0x000000050000720c */ /* 0x000fe40003f06070 */
[----:B------:R-:W-:-:S04]  /*0190*/  LOP3.LUT R0, R4, R3, RZ, 0x3c, !PT ;  /* 0x0000000304007212 */ /* 0x000fc800078e3cff */
[----:B------:R-:W-:-:S07]  /*01a0*/  ISETP.GE.AND P1, PT, R0, RZ, PT ;  /* 0x000000ff0000720c */ /* 0x000fce0003f26270 */
[----:B------:R-:W-:-:S06]  /*01b0*/  @P0 IADD3 R7, PT, PT, R7, 0x1, RZ ;  /* 0x0000000107070810 */ /* 0x000fcc0007ffe0ff */
[----:B------:R-:W-:Y:S02]  /*01c0*/  @!P1 IADD3 R7, PT, PT, -R7, RZ, RZ ;  /* 0x000000ff07079210 */ /* 0x000fe40007ffe1ff */
[----:B------:R-:W-:-:S04]  /*01d0*/  @!P2 LOP3.LUT R7, RZ, R3, RZ, 0x33, !PT ;  /* 0x00000003ff07a212 */ /* 0x000fc800078e33ff */
[----:B------:R-:W-:-:S04]  /*01e0*/  IADD3 R5, PT, PT, R4, R7, RZ ;  /* 0x0000000704057210 */ /* 0x000fc80007ffe0ff */
[----:B------:R-:W-:-:S13]  /*01f0*/  ISETP.GE.AND P0, PT, R5, R3, PT ;  /* 0x000000030500720c */ /* 0x000fda0003f06270 */
[----:B------:R-:W-:Y:S05]  /*0200*/  @P0 EXIT ;  /* 0x000000000000094d */ /* 0x000fea0003800000 */
[----:B------:R-:W0:Y:S01]  /*0210*/  LDC R9, c[0x0][0x390] ;  /* 0x0000e400ff097b82 */ /* 0x000e220000000800 */
[----:B------:R-:W1:Y:S01]  /*0220*/  LDCU.64 UR6, c[0x0][0x358] ;  /* 0x00006b00ff0677ac */ /* 0x000e620008000a00 */
[----:B0-----:R-:W-:-:S13]  /*0230*/  ISETP.GE.AND P0, PT, R9, 0x1, PT ;  /* 0x000000010900780c */ /* 0x001fda0003f06270 */
[----:B-1----:R-:W-:Y:S05]  /*0240*/  @!P0 BRA `(.L_x_21) ;  /* 0x0000000800208947 */ /* 0x002fea0003800000 */
[----:B------:R-:W0:Y:S01]  /*0250*/  LDCU.64 UR4, c[0x0][0x388] ;  /* 0x00007100ff0477ac */ /* 0x000e220008000a00 */
[C---:B------:R-:W-:Y:S01]  /*0260*/  LOP3.LUT R15, R9.reuse, 0x7, RZ, 0xc0, !PT ;  /* 0x00000007090f7812 */ /* 0x040fe200078ec0ff */
[----:B------:R-:W-:Y:S01]  /*0270*/  IMAD R7, R4, R9, RZ ;  /* 0x0000000904077224 */ /* 0x000fe200078e02ff */
[C---:B------:R-:W-:Y:S02]  /*0280*/  LOP3.LUT R6, R9.reuse, 0x7ffffff8, RZ, 0xc0, !PT ;  /* 0x7ffffff809067812 */ /* 0x040fe400078ec0ff */
[----:B------:R-:W-:Y:S01]  /*0290*/  LOP3.LUT R8, R9, 0x3, RZ, 0xc0, !PT ;  /* 0x0000000309087812 */ /* 0x000fe200078ec0ff */
[----:B------:R-:W-:Y:S01]  /*02a0*/  VIADD R18, R15, 0xffffffff ;  /* 0xffffffff0f127836 */ /* 0x000fe20000000000 */
[----:B------:R-:W-:Y:S01]  /*02b0*/  IADD3 R9, PT, PT, -R6, RZ, RZ ;  /* 0x000000ff06097210 */ /* 0x000fe20007ffe1ff */
[----:B0-----:R-:W-:-:S04]  /*02c0*/  UIADD3 UR4, UP0, UPT, UR4, 0x10, URZ ;  /* 0x0000001004047890 */ /* 0x001fc8000ff1e0ff */
[----:B------:R-:W-:Y:S02]  /*02d0*/  UIADD3.X UR5, UPT, UPT, URZ, UR5, URZ, UP0, !UPT ;  /* 0x00000005ff057290 */ /* 0x000fe400087fe4ff */
[----:B------:R-:W-:-:S04]  /*02e0*/  MOV R2, UR4 ;  /* 0x0000000400027c02 */ /* 0x000fc80008000f00 */
[----:B------:R-:W-:-:S07]  /*02f0*/  MOV R3, UR5 ;  /* 0x0000000500037c02 */ /* 0x000fce0008000f00 */
.L_x_29:
[----:B0-----:R-:W0:Y:S01]  /*0300*/  LDC R16, c[0x0][0x390] ;  /* 0x0000e400ff107b82 */ /* 0x001e220000000800 */
[----:B------:R-:W-:Y:S01]  /*0310*/  MOV R19, RZ ;  /* 0x000000ff00137202 */ /* 0x000fe20000000f00 */
[----:B------:R-:W-:Y:S01]  /*0320*/  IMAD.MOV.U32 R0, RZ, RZ, RZ ;  /* 0x000000ffff007224 */ /* 0x000fe200078e00ff */
[----:B0-----:R-:W-:Y:S01]  /*0330*/  ISETP.GE.U32.AND P0, PT, R16, 0x8, PT ;  /* 0x000000081000780c */ /* 0x001fe20003f06070 */
[----:B------:R-:W-:-:S12]  /*0340*/  IMAD R14, R5, R16, RZ ;  /* 0x00000010050e7224 */ /* 0x000fd800078e02ff */
[----:B------:R-:W-:Y:S05]  /*0350*/  @!P0 BRA `(.L_x_22) ;  /* 0x0000000000b08947 */ /* 0x000fea0003800000 */
[----:B------:R-:W-:Y:S01]  /*0360*/  HFMA2 R0, -RZ, RZ, 0, 0 ;  /* 0x00000000ff007431 */ /* 0x000fe200000001ff */
[----:B------:R-:W-:Y:S02]  /*0370*/  MOV R17, R7 ;  /* 0x0000000700117202 */ /* 0x000fe40000000f00 */
[----:B------:R-:W-:Y:S02]  /*0380*/  MOV R19, R14 ;  /* 0x0000000e00137202 */ /* 0x000fe40000000f00 */
[----:B------:R-:W-:-:S07]  /*0390*/  MOV R20, R9 ;  /* 0x0000000900147202 */ /* 0x000fce0000000f00 */
.L_x_23:
[----:B------:R-:W-:-:S04]  /*03a0*/  IMAD.WIDE R10, R19, 0x4, R2 ;  /* 0x00000004130a7825 */ /* 0x000fc800078e0202 */
[----:B------:R-:W-:Y:S01]  /*03b0*/  IMAD.WIDE R12, R17, 0x4, R2 ;  /* 0x00000004110c7825 */ /* 0x000fe200078e0202 */
[----:B------:R-:W2:Y:S04]  /*03c0*/  LDG.E.CONSTANT R23, desc[UR6][R10.64+-0x10] ;  /* 0xfffff0060a177981 */ /* 0x000ea8000c1e9900 */
[----:B------:R-:W2:Y:S04]  /*03d0*/  LDG.E.CONSTANT R24, desc[UR6][R12.64+-0x10] ;  /* 0xfffff0060c187981 */ /* 0x000ea8000c1e9900 */
[----:B------:R-:W3:Y:S04]  /*03e0*/  LDG.E.CONSTANT R22, desc[UR6][R10.64+-0xc] ;  /* 0xfffff4060a167981 */ /* 0x000ee8000c1e9900 */
[----:B------:R-:W3:Y:S04]  /*03f0*/  LDG.E.CONSTANT R21, desc[UR6][R12.64+-0xc] ;  /* 0xfffff4060c157981 */ /* 0x000ee8000c1e9900 */
[----:B------:R-:W4:Y:S04]  /*0400*/  LDG.E.CONSTANT R25, desc[UR6][R12.64+-0x8] ;  /* 0xfffff8060c197981 */ /* 0x000f28000c1e9900 */
[----:B------:R-:W5:Y:S01]  /*0410*/  LDG.E.CONSTANT R28, desc[UR6][R12.64+0xc] ;  /* 0x00000c060c1c7981 */ /* 0x000f62000c1e9900 */
[----:B--2---:R-:W-:-:S03]  /*0420*/  FADD R23, R23, -R24 ;  /* 0x8000001817177221 */ /* 0x004fc60000000000 */
[----:B------:R-:W4:Y:S01]  /*0430*/  LDG.E.CONSTANT R24, desc[UR6][R10.64+-0x8] ;  /* 0xfffff8060a187981 */ /* 0x000f22000c1e9900 */
[----:B------:R-:W-:-:S03]  /*0440*/  FFMA R26, R23, R23, R0 ;  /* 0x00000017171a7223 */ /* 0x000fc60000000000 */
[----:B------:R-:W2:Y:S04]  /*0450*/  LDG.E.CONSTANT R23, desc[UR6][R10.64+-0x4] ;  /* 0xfffffc060a177981 */ /* 0x000ea8000c1e9900 */
[----:B------:R-:W2:Y:S01]  /*0460*/  LDG.E.CONSTANT R0, desc[UR6][R12.64+-0x4] ;  /* 0xfffffc060c007981 */ /* 0x000ea2000c1e9900 */
[----:B---3--:R-:W-:-:S03]  /*0470*/  FADD R21, R22, -R21 ;  /* 0x8000001516157221 */ /* 0x008fc60000000000 */
[----:B------:R-:W3:Y:S01]  /*0480*/  LDG.E.CONSTANT R22, desc[UR6][R12.64] ;  /* 0x000000060c167981 */ /* 0x000ee2000c1e9900 */
[----:B------:R-:W-:-:S03]  /*0490*/  FFMA R26, R21, R21, R26 ;  /* 0x00000015151a7223 */ /* 0x000fc6000000001a */
[----:B------:R-:W3:Y:S01]  /*04a0*/  LDG.E.CONSTANT R21, desc[UR6][R10.64] ;  /* 0x000000060a157981 */ /* 0x000ee2000c1e9900 */
[----:B----4-:R-:W-:-:S03]  /*04b0*/  FADD R25, R24, -R25 ;  /* 0x8000001918197221 */ /* 0x010fc60000000000 */
[----:B------:R-:W4:Y:S01]  /*04c0*/  LDG.E.CONSTANT R24, desc[UR6][R10.64+0x4] ;  /* 0x000004060a187981 */ /* 0x000f22000c1e9900 */
[----:B------:R-:W-:-:S03]  /*04d0*/  FFMA R26, R25, R25, R26 ;  /* 0x00000019191a7223 */ /* 0x000fc6000000001a */
[----:B------:R-:W5:Y:S01]  /*04e0*/  LDG.E.CONSTANT R25, desc[UR6][R10.64+0xc] ;  /* 0x00000c060a197981 */ /* 0x000f62000c1e9900 */
[----:B--2---:R-:W-:-:S03]  /*04f0*/  FADD R27, R23, -R0 ;  /* 0x80000000171b7221 */ /* 0x004fc60000000000 */
[----:B------:R-:W4:Y:S01]  /*0500*/  LDG.E.CONSTANT R23, desc[UR6][R12.64+0x4] ;  /* 0x000004060c177981 */ /* 0x000f22000c1e9900 */
[----:B------:R-:W-:-:S03]  /*0510*/  FFMA R26, R27, R27, R26 ;  /* 0x0000001b1b1a7223 */ /* 0x000fc6000000001a */
[----:B------:R-:W2:Y:S04]  /*0520*/  LDG.E.CONSTANT R0, desc[UR6][R10.64+0x8] ;  /* 0x000008060a007981 */ /* 0x000ea8000c1e9900 */
[----:B------:R-:W2:Y:S01]  /*0530*/  LDG.E.CONSTANT R27, desc[UR6][R12.64+0x8] ;  /* 0x000008060c1b7981 */ /* 0x000ea2000c1e9900 */
[----:B------:R-:W-:Y:S02]  /*0540*/  VIADD R20, R20, 0x8 ;  /* 0x0000000814147836 */ /* 0x000fe40000000000 */
[----:B---3--:R-:W-:-:S03]  /*0550*/  FADD R21, R21, -R22 ;  /* 0x8000001615157221 */ /* 0x008fc60000000000 */
[----:B------:R-:W-:Y:S01]  /*0560*/  ISETP.NE.AND P0, PT, R20, RZ, PT ;  /* 0x000000ff1400720c */ /* 0x000fe20003f05270 */
[----:B------:R-:W-:Y:S01]  /*0570*/  FFMA R26, R21, R21, R26 ;  /* 0x00000015151a7223 */ /* 0x000fe2000000001a */
[----:B------:R-:W-:Y:S02]  /*0580*/  IADD3 R19, PT, PT, R19, 0x8, RZ ;  /* 0x0000000813137810 */ /* 0x000fe40007ffe0ff */
[----:B------:R-:W-:Y:S01]  /*0590*/  IADD3 R17, PT, PT, R17, 0x8, RZ ;  /* 0x0000000811117810 */ /* 0x000fe20007ffe0ff */
[----:B----4-:R-:W-:-:S04]  /*05a0*/  FADD R23, R24, -R23 ;  /* 0x8000001718177221 */ /* 0x010fc80000000000 */
[----:B------:R-:W-:Y:S01]  /*05b0*/  FFMA R26, R23, R23, R26 ;  /* 0x00000017171a7223 */ /* 0x000fe2000000001a */
[----:B--2---:R-:W-:Y:S01]  /*05c0*/  FADD R27, R0, -R27 ;  /* 0x8000001b001b7221 */ /* 0x004fe20000000000 */
[----:B-----5:R-:W-:-:S03]  /*05d0*/  FADD R25, R25, -R28 ;  /* 0x8000001c19197221 */ /* 0x020fc60000000000 */
[----:B------:R-:W-:-:S04]  /*05e0*/  FFMA R26, R27, R27, R26 ;  /* 0x0000001b1b1a7223 */ /* 0x000fc8000000001a */
[----:B------:R-:W-:Y:S01]  /*05f0*/  FFMA R0, R25, R25, R26 ;  /* 0x0000001919007223 */ /* 0x000fe2000000001a */
[----:B------:R-:W-:Y:S06]  /*0600*/  @P0 BRA `(.L_x_23) ;  /* 0xfffffffc00640947 */ /* 0x000fec000383ffff */
[----:B------:R-:W-:-:S07]  /*0610*/  MOV R19, R6 ;  /* 0x0000000600137202 */ /* 0x000fce0000000f00 */
.L_x_22:
[----:B------:R-:W-:-:S13]  /*0620*/  ISETP.NE.AND P0, PT, R15, RZ, PT ;  /* 0x000000ff0f00720c */ /* 0x000fda0003f05270 */
[----:B------:R-:W-:Y:S05]  /*0630*/  @!P0 BRA `(.L_x_24) ;  /* 0x0000000000cc8947 */ /* 0x000fea0003800000 */
[----:B------:R-:W-:Y:S02]  /*0640*/  ISETP.GE.U32.AND P0, PT, R18, 0x3, PT ;  /* 0x000000031200780c */ /* 0x000fe40003f06070 */
[----:B------:R-:W-:-:S11]  /*0650*/  ISETP.NE.AND P1, PT, R8, RZ, PT ;  /* 0x000000ff0800720c */ /* 0x000fd60003f25270 */
[----:B------:R-:W-:Y:S05]  /*0660*/  @!P0 BRA `(.L_x_25) ;  /* 0x0000000000588947 */ /* 0x000fea0003800000 */
[----:B------:R-:W0:Y:S01]  /*0670*/  LDC.64 R12, c[0x0][0x388] ;  /* 0x0000e200ff0c7b82 */ /* 0x000e220000000a00 */
[----:B------:R-:W-:Y:S01]  /*0680*/  IADD3 R11, PT, PT, R14, R19, RZ ;  /* 0x000000130e0b7210 */ /* 0x000fe20007ffe0ff */
[----:B------:R-:W-:-:S04]  /*0690*/  IMAD.IADD R17, R7, 0x1, R19 ;  /* 0x0000000107117824 */ /* 0x000fc800078e0213 */
        /* <DEDUP_REMOVED lines=10> */
[----:B------:R-:W-:Y:S01]  /*0740*/  IADD3 R19, PT, PT, R19, 0x4, RZ ;  /* 0x0000000413137810 */ /* 0x000fe20007ffe0ff */
        /* <DEDUP_REMOVED lines=8> */
.L_x_25:
[----:B------:R-:W-:Y:S05]  /*07d0*/  @!P1 BRA `(.L_x_24) ;  /* 0x0000000000649947 */ /* 0x000fea0003800000 */
[----:B------:R-:W-:Y:S02]  /*07e0*/  ISETP.NE.AND P0, PT, R8, 0x1, PT ;  /* 0x000000010800780c */ /* 0x000fe40003f05270 */
[----:B------:R-:W-:-:S11]  /*07f0*/  LOP3.LUT P1, RZ, R16, 0x1, RZ, 0xc0, !PT ;  /* 0x0000000110ff7812 */ /* 0x000fd6000782c0ff */
[----:B------:R-:W0:Y:S01]  /*0800*/  @P0 LDC.64 R16, c[0x0][0x388] ;  /* 0x0000e200ff100b82 */ /* 0x000e220000000a00 */
[-C--:B------:R-:W-:Y:S02]  /*0810*/  @P0 IADD3 R13, PT, PT, R14, R19.reuse, RZ ;  /* 0x000000130e0d0210 */ /* 0x080fe40007ffe0ff */
[----:B------:R-:W-:Y:S02]  /*0820*/  @P0 IADD3 R21, PT, PT, R7, R19, RZ ;  /* 0x0000001307150210 */ /* 0x000fe40007ffe0ff */
[----:B------:R-:W-:-:S03]  /*0830*/  @P0 IADD3 R19, PT, PT, R19, 0x2, RZ ;  /* 0x0000000213130810 */ /* 0x000fc60007ffe0ff */
[----:B------:R-:W1:Y:S01]  /*0840*/  @P1 LDC.64 R10, c[0x0][0x388] ;  /* 0x0000e200ff0a1b82 */ /* 0x000e620000000a00 */
[----:B0-----:R-:W-:-:S04]  /*0850*/  @P0 IMAD.WIDE R12, R13, 0x4, R16 ;  /* 0x000000040d0c0825 */ /* 0x001fc800078e0210 */
[----:B------:R-:W-:Y:S01]  /*0860*/  @P0 IMAD.WIDE R16, R21, 0x4, R16 ;  /* 0x0000000415100825 */ /* 0x000fe200078e0210 */
[----:B------:R-:W2:Y:S03]  /*0870*/  @P0 LDG.E.CONSTANT R22, desc[UR6][R12.64+0x4] ;  /* 0x000004060c160981 */ /* 0x000ea6000c1e9900 */
[----:B------:R-:W-:Y:S01]  /*0880*/  @P1 IMAD.IADD R21, R14, 0x1, R19 ;  /* 0x000000010e151824 */ /* 0x000fe200078e0213 */
[----:B------:R-:W-:Y:S01]  /*0890*/  @P1 IADD3 R19, PT, PT, R7, R19, RZ ;  /* 0x0000001307131210 */ /* 0x000fe20007ffe0ff */
[----:B------:R-:W3:Y:S02]  /*08a0*/  @P0 LDG.E.CONSTANT R14, desc[UR6][R12.64] ;  /* 0x000000060c0e0981 */ /* 0x000ee4000c1e9900 */
[--C-:B-1----:R-:W-:Y:S02]  /*08b0*/  @P1 IMAD.WIDE R20, R21, 0x4, R10.reuse ;  /* 0x0000000415141825 */ /* 0x102fe400078e020a */
[----:B------:R-:W3:Y:S02]  /*08c0*/  @P0 LDG.E.CONSTANT R23, desc[UR6][R16.64] ;  /* 0x0000000610170981 */ /* 0x000ee4000c1e9900 */
[----:B------:R-:W-:-:S02]  /*08d0*/  @P1 IMAD.WIDE R10, R19, 0x4, R10 ;  /* 0x00000004130a1825 */ /* 0x000fc400078e020a */
[----:B------:R-:W2:Y:S04]  /*08e0*/  @P0 LDG.E.CONSTANT R25, desc[UR6][R16.64+0x4] ;  /* 0x0000040610190981 */ /* 0x000ea8000c1e9900 */
[----:B------:R-:W4:Y:S04]  /*08f0*/  @P1 LDG.E.CONSTANT R20, desc[UR6][R20.64] ;  /* 0x0000000614141981 */ /* 0x000f28000c1e9900 */
[----:B------:R-:W4:Y:S01]  /*0900*/  @P1 LDG.E.CONSTANT R11, desc[UR6][R10.64] ;  /* 0x000000060a0b1981 */ /* 0x000f22000c1e9900 */
[----:B---3--:R-:W-:Y:S01]  /*0910*/  @P0 FADD R23, R14, -R23 ;  /* 0x800000170e170221 */ /* 0x008fe20000000000 */
[----:B--2---:R-:W-:-:S03]  /*0920*/  @P0 FADD R22, R22, -R25 ;  /* 0x8000001916160221 */ /* 0x004fc60000000000 */
[----:B------:R-:W-:-:S04]  /*0930*/  @P0 FFMA R23, R23, R23, R0 ;  /* 0x0000001717170223 */ /* 0x000fc80000000000 */
[----:B------:R-:W-:Y:S01]  /*0940*/  @P0 FFMA R0, R22, R22, R23 ;  /* 0x0000001616000223 */ /* 0x000fe20000000017 */
[----:B----4-:R-:W-:-:S04]  /*0950*/  @P1 FADD R19, R20, -R11 ;  /* 0x8000000b14131221 */ /* 0x010fc80000000000 */
[----:B------:R-:W-:-:S07]  /*0960*/  @P1 FFMA R0, R19, R19, R0 ;  /* 0x0000001313001223 */ /* 0x000fce0000000000 */
.L_x_24:
[----:B------:R-:W-:Y:S01]  /*0970*/  IADD3 R10, PT, PT, R0, -0xd000000, RZ ;  /* 0xf3000000000a7810 */ /* 0x000fe20007ffe0ff */
[----:B------:R0:W1:Y:S01]  /*0980*/  MUFU.RSQ R11, R0 ;  /* 0x00000000000b7308 */ /* 0x0000620000001400 */
[----:B------:R-:W-:Y:S02]  /*0990*/  BSSY.RECONVERGENT B0, `(.L_x_26) ;  /* 0x000000a000007945 */ /* 0x000fe40003800200 */
[----:B------:R-:W-:-:S13]  /*09a0*/  ISETP.GT.U32.AND P0, PT, R10, 0x727fffff, PT ;  /* 0x727fffff0a00780c */ /* 0x000fda0003f04070 */
[----:B0-----:R-:W-:Y:S05]  /*09b0*/  @!P0 BRA `(.L_x_27) ;  /* 0x00000000000c8947 */ /* 0x001fea0003800000 */
[----:B------:R-:W-:-:S07]  /*09c0*/  MOV R16, 0x9e0 ;  /* 0x000009e000107802 */ /* 0x000fce0000000f00 */
[----:B-1----:R-:W-:Y:S05]  /*09d0*/  CALL.REL.NOINC `($__internal_2_$__cuda_sm20_sqrt_rn_f32_slowpath) ;  /* 0x00000004009c7944 */ /* 0x002fea0003c00000 */
[----:B------:R-:W-:Y:S05]  /*09e0*/  BRA `(.L_x_28) ;  /* 0x0000000000107947 */ /* 0x000fea0003800000 */
.L_x_27:
[C---:B-1----:R-:W-:Y:S01]  /*09f0*/  FMUL.FTZ R13, R11.reuse, R0 ;  /* 0x000000000b0d7220 */ /* 0x042fe20000410000 */
[----:B------:R-:W-:-:S03]  /*0a00*/  FMUL.FTZ R10, R11, 0.5 ;  /* 0x3f0000000b0a7820 */ /* 0x000fc60000410000 */
[----:B------:R-:W-:-:S04]  /*0a10*/  FFMA R0, -R13, R13, R0 ;  /* 0x0000000d0d007223 */ /* 0x000fc80000000100 */
[----:B------:R-:W-:-:S07]  /*0a20*/  FFMA R13, R0, R10, R13 ;  /* 0x0000000a000d7223 */ /* 0x000fce000000000d */
.L_x_28:
[----:B------:R-:W-:Y:S05]  /*0a30*/  BSYNC.RECONVERGENT B0 ;  /* 0x0000000000007941 */ /* 0x000fea0003800200 */
.L_x_26:
[----:B------:R-:W0:Y:S01]  /*0a40*/  LDC.64 R10, c[0x0][0x380] ;  /* 0x0000e000ff0a7b82 */ /* 0x000e220000000a00 */
[----:B------:R-:W1:Y:S02]  /*0a50*/  LDCU UR4, c[0x0][0x394] ;  /* 0x00007280ff0477ac */ /* 0x000e640008000800 */
[----:B-1----:R-:W-:Y:S01]  /*0a60*/  IMAD R17, R4, UR4, R5 ;  /* 0x0000000404117c24 */ /* 0x002fe2000f8e0205 */
[----:B------:R-:W-:-:S03]  /*0a70*/  IADD3 R5, PT, PT, R5, 0x1, RZ ;  /* 0x0000000105057810 */ /* 0x000fc60007ffe0ff */
[----:B0-----:R-:W-:Y:S01]  /*0a80*/  IMAD.WIDE R10, R17, 0x4, R10 ;  /* 0x00000004110a7825 */ /* 0x001fe200078e020a */
[----:B------:R-:W-:-:S04]  /*0a90*/  ISETP.GE.AND P0, PT, R5, UR4, PT ;  /* 0x0000000405007c0c */ /* 0x000fc8000bf06270 */
[----:B------:R0:W-:Y:S09]  /*0aa0*/  STG.E desc[UR6][R10.64], R13 ;  /* 0x0000000d0a007986 */ /* 0x0001f2000c101906 */
[----:B------:R-:W-:Y:S05]  /*0ab0*/  @!P0 BRA `(.L_x_29) ;  /* 0xfffffff800108947 */ /* 0x000fea000383ffff */
[----:B------:R-:W-:Y:S05]  /*0ac0*/  EXIT ;  /* 0x000000000000794d */ /* 0x000fea0003800000 */
.L_x_21:
[----:B------:R-:W-:Y:S01]  /*0ad0*/  IADD3 R0, PT, PT, -R5, R3, RZ ;  /* 0x0000000305007210 */ /* 0x000fe20007ffe1ff */
[----:B------:R-:W-:Y:S01]  /*0ae0*/  BSSY.RECONVERGENT B0, `(.L_x_30) ;  /* 0x000000f000007945 */ /* 0x000fe20003800200 */
[----:B------:R-:W-:Y:S02]  /*0af0*/  IADD3 R2, PT, PT, R7, R2, RZ ;  /* 0x0000000207027210 */ /* 0x000fe40007ffe0ff */
[----:B------:R-:W-:Y:S02]  /*0b00*/  LOP3.LUT P0, R11, R0, 0x3, RZ, 0xc0, !PT ;  /* 0x00000003000b7812 */ /* 0x000fe4000780c0ff */
[----:B------:R-:W-:-:S04]  /*0b10*/  IADD3 R2, PT, PT, R2, UR4, -R3 ;  /* 0x0000000402027c10 */ /* 0x000fc8000fffe803 */
[----:B------:R-:W-:-:S07]  /*0b20*/  ISETP.GT.U32.AND P1, PT, R2, -0x4, PT ;  /* 0xfffffffc0200780c */ /* 0x000fce0003f24070 */
[----:B------:R-:W-:Y:S06]  /*0b30*/  @!P0 BRA `(.L_x_31) ;  /* 0x0000000000248947 */ /* 0x000fec0003800000 */
[----:B------:R-:W0:Y:S01]  /*0b40*/  LDC.64 R8, c[0x0][0x380] ;  /* 0x0000e000ff087b82 */ /* 0x000e220000000a00 */
[----:B------:R-:W-:-:S07]  /*0b50*/  IMAD.MOV.U32 R0, RZ, RZ, RZ ;  /* 0x000000ffff007224 */ /* 0x000fce00078e00ff */
.L_x_32:
[----:B-1----:R-:W-:Y:S01]  /*0b60*/  IMAD R7, R4, R3, R5 ;  /* 0x0000000304077224 */ /* 0x002fe200078e0205 */
[----:B------:R-:W-:Y:S02]  /*0b70*/  IADD3 R0, PT, PT, R0, 0x1, RZ ;  /* 0x0000000100007810 */ /* 0x000fe40007ffe0ff */
[----:B------:R-:W-:Y:S01]  /*0b80*/  IADD3 R5, PT, PT, R5, 0x1, RZ ;  /* 0x0000000105057810 */ /* 0x000fe20007ffe0ff */
[----:B0-----:R-:W-:Y:S01]  /*0b90*/  IMAD.WIDE R6, R7, 0x4, R8 ;  /* 0x0000000407067825 */ /* 0x001fe200078e0208 */
[----:B------:R-:W-:-:S04]  /*0ba0*/  ISETP.NE.AND P0, PT, R0, R11, PT ;  /* 0x0000000b0000720c */ /* 0x000fc80003f05270 */
[----:B------:R1:W-:Y:S09]  /*0bb0*/  STG.E desc[UR6][R6.64], RZ ;  /* 0x000000ff06007986 */ /* 0x0003f2000c101906 */
[----:B------:R-:W-:Y:S05]  /*0bc0*/  @P0 BRA `(.L_x_32) ;  /* 0xfffffffc00e40947 */ /* 0x000fea000383ffff */
.L_x_31:
[----:B------:R-:W-:Y:S05]  /*0bd0*/  BSYNC.RECONVERGENT B0 ;  /* 0x0000000000007941 */ /* 0x000fea0003800200 */
.L_x_30:
[----:B------:R-:W-:Y:S05]  /*0be0*/  @P1 EXIT ;  /* 0x000000000000194d */ /* 0x000fea0003800000 */
[----:B------:R-:W-:Y:S01]  /*0bf0*/  IADD3 R0, PT, PT, -R5, R3, RZ ;  /* 0x0000000305007210 */ /* 0x000fe20007ffe1ff */
[----:B------:R-:W-:Y:S01]  /*0c00*/  BSSY.RECONVERGENT B0, `(.L_x_33) ;  /* 0x0000025000007945 */ /* 0x000fe20003800200 */
[----:B------:R-:W-:Y:S02]  /*0c10*/  PLOP3.LUT P0, PT, PT, PT, PT, 0x80, 0x8 ;  /* 0x000000000008781c */ /* 0x000fe40003f0f070 */
[----:B------:R-:W-:-:S13]  /*0c20*/  ISETP.GT.AND P1, PT, R0, 0xc, PT ;  /* 0x0000000c0000780c */ /* 0x000fda0003f24270 */
[----:B------:R-:W-:Y:S05]  /*0c30*/  @!P1 BRA `(.L_x_34) ;  /* 0x0000000000849947 */ /* 0x000fea0003800000 */
[----:B-1----:R-:W0:Y:S01]  /*0c40*/  LDC.64 R6, c[0x0][0x380] ;  /* 0x0000e000ff067b82 */ /* 0x002e220000000a00 */
[----:B------:R-:W-:Y:S02]  /*0c50*/  PLOP3.LUT P0, PT, PT, PT, PT, 0x8, 0x80 ;  /* 0x000000000080781c */ /* 0x000fe40003f0e170 */
[----:B------:R-:W-:-:S11]  /*0c60*/  IADD3 R16, PT, PT, R3, -0xc, RZ ;  /* 0xfffffff403107810 */ /* 0x000fd60007ffe0ff */
.L_x_35:
[C---:B------:R-:W-:Y:S01]  /*0c70*/  IADD3 R0, PT, PT, R5.reuse, 0x4, RZ ;  /* 0x0000000405007810 */ /* 0x040fe20007ffe0ff */
[C---:B------:R-:W-:Y:S01]  /*0c80*/  VIADD R2, R5.reuse, 0x8 ;  /* 0x0000000805027836 */ /* 0x040fe20000000000 */
[C---:B--2---:R-:W-:Y:S01]  /*0c90*/  IADD3 R10, PT, PT, R5.reuse, 0xc, RZ ;  /* 0x0000000c050a7810 */ /* 0x044fe20007ffe0ff */
[CC--:B------:R-:W-:Y:S01]  /*0ca0*/  IMAD R15, R4.reuse, R3.reuse, R5 ;  /* 0x00000003040f7224 */ /* 0x0c0fe200078e0205 */
[----:B------:R-:W-:Y:S01]  /*0cb0*/  IADD3 R5, PT, PT, R5, 0x10, RZ ;  /* 0x0000001005057810 */ /* 0x000fe20007ffe0ff */
[CC--:B------:R-:W-:Y:S02]  /*0cc0*/  IMAD R9, R4.reuse, R3.reuse, R0 ;  /* 0x0000000304097224 */ /* 0x0c0fe400078e0200 */
[CC--:B------:R-:W-:Y:S01]  /*0cd0*/  IMAD R11, R4.reuse, R3.reuse, R2 ;  /* 0x00000003040b7224 */ /* 0x0c0fe200078e0202 */
[----:B------:R-:W-:Y:S01]  /*0ce0*/  ISETP.GE.AND P1, PT, R5, R16, PT ;  /* 0x000000100500720c */ /* 0x000fe20003f26270 */
[----:B------:R-:W-:Y:S02]  /*0cf0*/  IMAD R13, R4, R3, R10 ;  /* 0x00000003040d7224 */ /* 0x000fe400078e020a */
[----:B0-----:R-:W-:-:S04]  /*0d00*/  IMAD.WIDE R14, R15, 0x4, R6 ;  /* 0x000000040f0e7825 */ /* 0x001fc800078e0206 */
[--C-:B------:R-:W-:Y:S01]  /*0d10*/  IMAD.WIDE R8, R9, 0x4, R6.reuse ;  /* 0x0000000409087825 */ /* 0x100fe200078e0206 */
[----:B------:R2:W-:Y:S03]  /*0d20*/  STG.E desc[UR6][R14.64], RZ ;  /* 0x000000ff0e007986 */ /* 0x0005e6000c101906 */
[--C-:B------:R-:W-:Y:S01]  /*0d30*/  IMAD.WIDE R10, R11, 0x4, R6.reuse ;  /* 0x000000040b0a7825 */ /* 0x100fe200078e0206 */
[----:B------:R2:W-:Y:S03]  /*0d40*/  STG.E desc[UR6][R14.64+0x4], RZ ;  /* 0x000004ff0e007986 */ /* 0x0005e6000c101906 */
[----:B------:R-:W-:Y:S01]  /*0d50*/  IMAD.WIDE R12, R13, 0x4, R6 ;  /* 0x000000040d0c7825 */ /* 0x000fe200078e0206 */
[----:B------:R2:W-:Y:S04]  /*0d60*/  STG.E desc[UR6][R14.64+0x8], RZ ;  /* 0x000008ff0e007986 */ /* 0x0005e8000c101906 */
        /* <DEDUP_REMOVED lines=12> */
[----:B------:R2:W-:Y:S01]  /*0e30*/  STG.E desc[UR6][R12.64+0xc], RZ ;  /* 0x00000cff0c007986 */ /* 0x0005e2000c101906 */
[----:B------:R-:W-:Y:S05]  /*0e40*/  @!P1 BRA `(.L_x_35) ;  /* 0xfffffffc00889947 */ /* 0x000fea000383ffff */
.L_x_34:
[----:B------:R-:W-:Y:S05]  /*0e50*/  BSYNC.RECONVERGENT B0 ;  /* 0x0000000000007941 */ /* 0x000fea0003800200 */
.L_x_33:
[----:B------:R-:W-:Y:S01]  /*0e60*/  IADD3 R0, PT, PT, -R5, R3, RZ ;  /* 0x0000000305007210 */ /* 0x000fe20007ffe1ff */
[----:B------:R-:W-:Y:S03]  /*0e70*/  BSSY.RECONVERGENT B0, `(.L_x_36) ;  /* 0x0000013000007945 */ /* 0x000fe60003800200 */
[----:B------:R-:W-:-:S13]  /*0e80*/  ISETP.GT.AND P1, PT, R0, 0x4, PT ;  /* 0x000000040000780c */ /* 0x000fda0003f24270 */
[----:B------:R-:W-:Y:S05]  /*0e90*/  @!P1 BRA `(.L_x_37) ;  /* 0x0000000000409947 */ /* 0x000fea0003800000 */
[----:B--2---:R-:W0:Y:S01]  /*0ea0*/  LDC.64 R8, c[0x0][0x380] ;  /* 0x0000e000ff087b82 */ /* 0x004e220000000a00 */
[C---:B------:R-:W-:Y:S01]  /*0eb0*/  IADD3 R0, PT, PT, R5.reuse, 0x4, RZ ;  /* 0x0000000405007810 */ /* 0x040fe20007ffe0ff */
[CC--:B-1----:R-:W-:Y:S01]  /*0ec0*/  IMAD R7, R4.reuse, R3.reuse, R5 ;  /* 0x0000000304077224 */ /* 0x0c2fe200078e0205 */
[----:B------:R-:W-:Y:S02]  /*0ed0*/  PLOP3.LUT P0, PT, PT, PT, PT, 0x8, 0x80 ;  /* 0x000000000080781c */ /* 0x000fe40003f0e170 */
[----:B------:R-:W-:Y:S01]  /*0ee0*/  IADD3 R5, PT, PT, R5, 0x8, RZ ;  /* 0x0000000805057810 */ /* 0x000fe20007ffe0ff */
[----:B------:R-:W-:Y:S02]  /*0ef0*/  IMAD R11, R4, R3, R0 ;  /* 0x00000003040b7224 */ /* 0x000fe400078e0200 */
[----:B0-----:R-:W-:-:S04]  /*0f00*/  IMAD.WIDE R6, R7, 0x4, R8 ;  /* 0x0000000407067825 */ /* 0x001fc800078e0208 */
        /* <DEDUP_REMOVED lines=8> */
[----:B------:R0:W-:Y:S02]  /*0f90*/  STG.E desc[UR6][R8.64+0xc], RZ ;  /* 0x00000cff08007986 */ /* 0x0001e4000c101906 */
.L_x_37:
[----:B------:R-:W-:Y:S05]  /*0fa0*/  BSYNC.RECONVERGENT B0 ;  /* 0x0000000000007941 */ /* 0x000fea0003800200 */
.L_x_36:
[----:B------:R-:W-:-:S13]  /*0fb0*/  ISETP.LT.OR P0, PT, R5, R3, P0 ;  /* 0x000000030500720c */ /* 0x000fda0000701670 */
[----:B------:R-:W-:Y:S05]  /*0fc0*/  @!P0 EXIT ;  /* 0x000000000000894d */ /* 0x000fea0003800000 */
[----:B01----:R-:W0:Y:S01]  /*0fd0*/  LDC.64 R6, c[0x0][0x380] ;  /* 0x0000e000ff067b82 */ /* 0x003e220000000a00 */
[----:B------:R-:W-:-:S04]  /*0fe0*/  IMAD R3, R4, R3, R5 ;  /* 0x0000000304037224 */ /* 0x000fc800078e0205 */
[----:B0-----:R-:W-:-:S05]  /*0ff0*/  IMAD.WIDE R2, R3, 0x4, R6 ;  /* 0x0000000403027825 */ /* 0x001fca00078e0206 */
[----:B------:R-:W-:Y:S04]  /*1000*/  STG.E desc[UR6][R2.64], RZ ;  /* 0x000000ff02007986 */ /* 0x000fe8000c101906 */
[----:B------:R-:W-:Y:S04]  /*1010*/  STG.E desc[UR6][R2.64+0x4], RZ ;  /* 0x000004ff02007986 */ /* 0x000fe8000c101906 */
[----:B------:R-:W-:Y:S04]  /*1020*/  STG.E desc[UR6][R2.64+0x8], RZ ;  /* 0x000008ff02007986 */ /* 0x000fe8000c101906 */
[----:B------:R-:W-:Y:S01]  /*1030*/  STG.E desc[UR6][R2.64+0xc], RZ ;  /* 0x00000cff02007986 */ /* 0x000fe2000c101906 */
[----:B------:R-:W-:Y:S05]  /*1040*/  EXIT ;  /* 0x000000000000794d */ /* 0x000fea0003800000 */
        .weak           $__internal_2_$__cuda_sm20_sqrt_rn_f32_slowpath
        .type           $__internal_2_$__cuda_sm20_sqrt_rn_f32_slowpath,@function
        .size           $__internal_2_$__cuda_sm20_sqrt_rn_f32_slowpath,(.L_x_67 - $__internal_2_$__cuda_sm20_sqrt_rn_f32_slowpath)
$__internal_2_$__cuda_sm20_sqrt_rn_f32_slowpath:
[----:B------:R-:W-:-:S13]  /*1050*/  LOP3.LUT P0, RZ, R0, 0x7fffffff, RZ, 0xc0, !PT ;  /* 0x7fffffff00ff7812 */ /* 0x000fda000780c0ff */
[----:B------:R-:W-:Y:S01]  /*1060*/  @!P0 IMAD.MOV.U32 R10, RZ, RZ, R0 ;  /* 0x000000ffff0a8224 */ /* 0x000fe200078e0000 */
        /* <DEDUP_REMOVED lines=12> */
[----:B------:R-:W-:Y:S02]  /*1130*/  @!P0 MOV R10, R0 ;  /* 0x00000000000a8202 */ /* 0x000fe40000000f00 */
[----:B------:R-:W-:-:S04]  /*1140*/  @P0 FADD.FTZ R13, -R12, -RZ ;  /* 0x800000ff0c0d0221 */ /* 0x000fc80000010100 */
[----:B------:R-:W-:-:S04]  /*1150*/  @P0 FFMA R13, R12, R13, R11 ;  /* 0x0000000d0c0d0223 */ /* 0x000fc8000000000b */
[----:B------:R-:W-:-:S04]  /*1160*/  @P0 FFMA R13, R13, R14, R12 ;  /* 0x0000000e0d0d0223 */ /* 0x000fc8000000000c */
[----:B------:R-:W-:-:S07]  /*1170*/  @P0 FMUL.FTZ R10, R13, 2.3283064365386962891e-10 ;  /* 0x2f8000000d0a0820 */ /* 0x000fce0000410000 */
.L_x_38:
[----:B------:R-:W-:Y:S01]  /*1180*/  HFMA2 R11, -RZ, RZ, 0, 0 ;  /* 0x00000000ff0b7431 */ /* 0x000fe200000001ff */
[----:B------:R-:W-:Y:S02]  /*1190*/  MOV R13, R10 ;  /* 0x0000000a000d7202 */ /* 0x000fe40000000f00 */
[----:B------:R-:W-:-:S04]  /*11a0*/  MOV R10, R16 ;  /* 0x00000010000a7202 */ /* 0x000fc80000000f00 */
[----:B------:R-:W-:Y:S05]  /*11b0*/  RET.REL.NODEC R10 `(_Z9distance2PfS_ii) ;  /* 0xffffffec0a907950 */ /* 0x000fea0003c3ffff */
.L_x_39:
        /* <DEDUP_REMOVED lines=12> */
.L_x_67:


//--------------------- .text._Z8distancePfS_ii   --------------------------
	.section	.text._Z8distancePfS_ii,"ax",@progbits
	.align	128
        .global         _Z8distancePfS_ii
        .type           _Z8distancePfS_ii,@function
        .size           _Z8distancePfS_ii,(.L_x_68 - _Z8distancePfS_ii)
        .other          _Z8distancePfS_ii,@"STO_CUDA_ENTRY STV_DEFAULT"
_Z8distancePfS_ii:
.text._Z8distancePfS_ii:
[----:B------:R-:W-:Y:S01]  /*0000*/  LDC R1, c[0x0][0x37c] ;  /* 0x0000df00ff017b82 */ /* 0x000fe20000000800 */
[----:B------:R-:W0:Y:S07]  /*0010*/  S2R R0, SR_TID.X ;  /* 0x0000000000007919 */ /* 0x000e2e0000002100 */
[----:B------:R-:W0:Y:S08]  /*0020*/  S2UR UR4, SR_CTAID.X ;  /* 0x00000000000479c3 */ /* 0x000e300000002500 */
[----:B------:R-:W0:Y:S08]  /*0030*/  LDC R3, c[0x0][0x360] ;  /* 0x0000d800ff037b82 */ /* 0x000e300000000800 */
[----:B------:R-:W1:Y:S01]  /*0040*/  LDC R9, c[0x0][0x394] ;  /* 0x0000e500ff097b82 */ /* 0x000e620000000800 */
[----:B0-----:R-:W-:Y:S01]  /*0050*/  IMAD R0, R3, UR4, R0 ;  /* 0x0000000403007c24 */ /* 0x001fe2000f8e0200 */
[----:B-1----:R-:W-:-:S04]  /*0060*/  ISETP.GE.AND P0, PT, R9, 0x1, PT ;  /* 0x000000010900780c */ /* 0x002fc80003f06270 */
[----:B------:R-:W-:-:S13]  /*0070*/  ISETP.GE.OR P0, PT, R0, R9, !P0 ;  /* 0x000000090000720c */ /* 0x000fda0004706670 */
[----:B------:R-:W-:Y:S05]  /*0080*/  @P0 EXIT ;  /* 0x000000000000094d */ /* 0x000fea0003800000 */
[----:B------:R-:W0:Y:S01]  /*0090*/  LDC R5, c[0x0][0x390] ;  /* 0x0000e400ff057b82 */ /* 0x000e220000000800 */
[----:B------:R-:W1:Y:S01]  /*00a0*/  LDCU.64 UR6, c[0x0][0x358] ;  /* 0x00006b00ff0677ac */ /* 0x000e620008000a00 */
[----:B0-----:R-:W-:-:S13]  /*00b0*/  ISETP.GE.AND P0, PT, R5, 0x1, PT ;  /* 0x000000010500780c */ /* 0x001fda0003f06270 */
[----:B-1----:R-:W-:Y:S05]  /*00c0*/  @!P0 BRA `(.L_x_40) ;  /* 0x00000008004c8947 */ /* 0x002fea0003800000 */
[----:B------:R-:W0:Y:S01]  /*00d0*/  LDC.64 R12, c[0x0][0x388] ;  /* 0x0000e200ff0c7b82 */ /* 0x000e220000000a00 */
[C---:B------:R-:W-:Y:S01]  /*00e0*/  LOP3.LUT R3, R5.reuse, 0x7, RZ, 0xc0, !PT ;  /* 0x0000000705037812 */ /* 0x040fe200078ec0ff */
[----:B------:R-:W-:Y:S01]  /*00f0*/  HFMA2 R7, -RZ, RZ, 0, 0 ;  /* 0x00000000ff077431 */ /* 0x000fe200000001ff */
[C---:B------:R-:W-:Y:S01]  /*0100*/  LOP3.LUT R4, R5.reuse, 0x7ffffff8, RZ, 0xc0, !PT ;  /* 0x7ffffff805047812 */ /* 0x040fe200078ec0ff */
[----:B------:R-:W-:Y:S01]  /*0110*/  IMAD R2, R0, R5, RZ ;  /* 0x0000000500027224 */ /* 0x000fe200078e02ff */
[----:B------:R-:W-:Y:S02]  /*0120*/  LOP3.LUT R5, R5, 0x3, RZ, 0xc0, !PT ;  /* 0x0000000305057812 */ /* 0x000fe400078ec0ff */
[----:B------:R-:W-:Y:S02]  /*0130*/  IADD3 R6, PT, PT, R3, -0x1, RZ ;  /* 0xffffffff03067810 */ /* 0x000fe40007ffe0ff */
[----:B------:R-:W-:Y:S02]  /*0140*/  IADD3 R8, PT, PT, -R4, RZ, RZ ;  /* 0x000000ff04087210 */ /* 0x000fe40007ffe1ff */
[----:B0-----:R-:W-:-:S04]  /*0150*/  IADD3 R12, P0, PT, R12, 0x10, RZ ;  /* 0x000000100c0c7810 */ /* 0x001fc80007f1e0ff */
[----:B------:R-:W-:-:S09]  /*0160*/  IADD3.X R13, PT, PT, RZ, R13, RZ, P0, !PT ;  /* 0x0000000dff0d7210 */ /* 0x000fd200007fe4ff */
.L_x_48:
[----:B0-----:R-:W0:Y:S01]  /*0170*/  LDC R18, c[0x0][0x390] ;  /* 0x0000e400ff127b82 */ /* 0x001e220000000800 */
[----:B------:R-:W-:Y:S01]  /*0180*/  MOV R9, RZ ;  /* 0x000000ff00097202 */ /* 0x000fe20000000f00 */
[----:B------:R-:W-:Y:S01]  /*0190*/  IMAD.MOV.U32 R21, RZ, RZ, RZ ;  /* 0x000000ffff157224 */ /* 0x000fe200078e00ff */
[----:B0-----:R-:W-:Y:S01]  /*01a0*/  ISETP.GE.U32.AND P0, PT, R18, 0x8, PT ;  /* 0x000000081200780c */ /* 0x001fe20003f06070 */
[----:B------:R-:W-:-:S12]  /*01b0*/  IMAD R20, R7, R18, RZ ;  /* 0x0000001207147224 */ /* 0x000fd800078e02ff */
[----:B------:R-:W-:Y:S05]  /*01c0*/  @!P0 BRA `(.L_x_41) ;  /* 0x0000000000b88947 */ /* 0x000fea0003800000 */
[----:B------:R-:W-:Y:S01]  /*01d0*/  IMAD.WIDE.U32 R10, R20, 0x4, R12 ;  /* 0x00000004140a7825 */ /* 0x000fe200078e000c */
[----:B------:R-:W-:Y:S02]  /*01e0*/  MOV R21, RZ ;  /* 0x000000ff00157202 */ /* 0x000fe40000000f00 */
[----:B------:R-:W-:Y:S01]  /*01f0*/  MOV R9, R2 ;  /* 0x0000000200097202 */ /* 0x000fe20000000f00 */
[----:B------:R-:W-:Y:S01]  /*0200*/  IMAD.MOV.U32 R16, RZ, RZ, R8 ;  /* 0x000000ffff107224 */ /* 0x000fe200078e0008 */
[----:B------:R-:W-:Y:S02]  /*0210*/  MOV R14, R10 ;  /* 0x0000000a000e7202 */ /* 0x000fe40000000f00 */
[----:B------:R-:W-:-:S07]  /*0220*/  MOV R15, R11 ;  /* 0x0000000b000f7202 */ /* 0x000fce0000000f00 */
.L_x_42:
[----:B------:R-:W-:Y:S01]  /*0230*/  IMAD.WIDE R10, R9, 0x4, R12 ;  /* 0x00000004090a7825 */ /* 0x000fe200078e020c */
[----:B------:R-:W2:Y:S04]  /*0240*/  LDG.E.CONSTANT R17, desc[UR6][R14.64+-0x10] ;  /* 0xfffff0060e117981 */ /* 0x000ea8000c1e9900 */
[----:B------:R-:W2:Y:S04]  /*0250*/  LDG.E.CONSTANT R22, desc[UR6][R10.64+-0x10] ;  /* 0xfffff0060a167981 */ /* 0x000ea8000c1e9900 */
[----:B------:R-:W3:Y:S04]  /*0260*/  LDG.E.CONSTANT R23, desc[UR6][R14.64+-0xc] ;  /* 0xfffff4060e177981 */ /* 0x000ee8000c1e9900 */
[----:B------:R-:W3:Y:S04]  /*0270*/  LDG.E.CONSTANT R28, desc[UR6][R10.64+-0xc] ;  /* 0xfffff4060a1c7981 */ /* 0x000ee8000c1e9900 */
[----:B------:R-:W4:Y:S04]  /*0280*/  LDG.E.CONSTANT R24, desc[UR6][R14.64+-0x8] ;  /* 0xfffff8060e187981 */ /* 0x000f28000c1e9900 */
[----:B------:R-:W4:Y:S04]  /*0290*/  LDG.E.CONSTANT R19, desc[UR6][R10.64+-0x8] ;  /* 0xfffff8060a137981 */ /* 0x000f28000c1e9900 */
[----:B------:R-:W5:Y:S01]  /*02a0*/  LDG.E.CONSTANT R25, desc[UR6][R10.64+0xc] ;  /* 0x00000c060a197981 */ /* 0x000f62000c1e9900 */
[----:B--2---:R-:W-:-:S03]  /*02b0*/  FADD R26, R17, -R22 ;  /* 0x80000016111a7221 */ /* 0x004fc60000000000 */
[----:B------:R-:W2:Y:S04]  /*02c0*/  LDG.E.CONSTANT R17, desc[UR6][R14.64+-0x4] ;  /* 0xfffffc060e117981 */ /* 0x000ea8000c1e9900 */
[----:B------:R-:W2:Y:S01]  /*02d0*/  LDG.E.CONSTANT R22, desc[UR6][R10.64+-0x4] ;  /* 0xfffffc060a167981 */ /* 0x000ea2000c1e9900 */
[----:B------:R-:W-:Y:S01]  /*02e0*/  FFMA R21, R26, R26, R21 ;  /* 0x0000001a1a157223 */ /* 0x000fe20000000015 */
[----:B---3--:R-:W-:Y:S02]  /*02f0*/  FADD R28, R23, -R28 ;  /* 0x8000001c171c7221 */ /* 0x008fe40000000000 */
[----:B------:R-:W3:Y:S02]  /*0300*/  LDG.E.CONSTANT R23, desc[UR6][R10.64+0x4] ;  /* 0x000004060a177981 */ /* 0x000ee4000c1e9900 */
[----:B------:R-:W-:-:S02]  /*0310*/  FFMA R21, R28, R28, R21 ;  /* 0x0000001c1c157223 */ /* 0x000fc40000000015 */
[----:B------:R-:W5:Y:S01]  /*0320*/  LDG.E.CONSTANT R28, desc[UR6][R14.64+0xc] ;  /* 0x00000c060e1c7981 */ /* 0x000f62000c1e9900 */
[----:B----4-:R-:W-:-:S03]  /*0330*/  FADD R26, R24, -R19 ;  /* 0x80000013181a7221 */ /* 0x010fc60000000000 */
[----:B------:R-:W4:Y:S04]  /*0340*/  LDG.E.CONSTANT R19, desc[UR6][R14.64] ;  /* 0x000000060e137981 */ /* 0x000f28000c1e9900 */
[----:B------:R-:W4:Y:S01]  /*0350*/  LDG.E.CONSTANT R24, desc[UR6][R10.64] ;  /* 0x000000060a187981 */ /* 0x000f22000c1e9900 */
[----:B------:R-:W-:-:S03]  /*0360*/  FFMA R21, R26, R26, R21 ;  /* 0x0000001a1a157223 */ /* 0x000fc60000000015 */
[----:B------:R-:W3:Y:S01]  /*0370*/  LDG.E.CONSTANT R26, desc[UR6][R14.64+0x4] ;  /* 0x000004060e1a7981 */ /* 0x000ee2000c1e9900 */
[----:B--2---:R-:W-:-:S03]  /*0380*/  FADD R27, R17, -R22 ;  /* 0x80000016111b7221 */ /* 0x004fc60000000000 */
[----:B------:R0:W2:Y:S04]  /*0390*/  LDG.E.CONSTANT R22, desc[UR6][R14.64+0x8] ;  /* 0x000008060e167981 */ /* 0x0000a8000c1e9900 */
[----:B------:R-:W2:Y:S01]  /*03a0*/  LDG.E.CONSTANT R17, desc[UR6][R10.64+0x8] ;  /* 0x000008060a117981 */ /* 0x000ea2000c1e9900 */
[----:B------:R-:W-:Y:S01]  /*03b0*/  IADD3 R16, PT, PT, R16, 0x8, RZ ;  /* 0x0000000810107810 */ /* 0x000fe20007ffe0ff */
[----:B------:R-:W-:-:S03]  /*03c0*/  FFMA R21, R27, R27, R21 ;  /* 0x0000001b1b157223 */ /* 0x000fc60000000015 */
[----:B------:R-:W-:Y:S01]  /*03d0*/  ISETP.NE.AND P0, PT, R16, RZ, PT ;  /* 0x000000ff1000720c */ /* 0x000fe20003f05270 */
[----:B----4-:R-:W-:-:S04]  /*03e0*/  FADD R24, R19, -R24 ;  /* 0x8000001813187221 */ /* 0x010fc80000000000 */
[----:B------:R-:W-:Y:S01]  /*03f0*/  FFMA R21, R24, R24, R21 ;  /* 0x0000001818157223 */ /* 0x000fe20000000015 */
[----:B---3--:R-:W-:-:S04]  /*0400*/  FADD R26, R26, -R23 ;  /* 0x800000171a1a7221 */ /* 0x008fc80000000000 */
[----:B------:R-:W-:Y:S01]  /*0410*/  FFMA R21, R26, R26, R21 ;  /* 0x0000001a1a157223 */ /* 0x000fe20000000015 */
[----:B0-----:R-:W-:Y:S01]  /*0420*/  IADD3 R14, P1, PT, R14, 0x20, RZ ;  /* 0x000000200e0e7810 */ /* 0x001fe20007f3e0ff */
[----:B-----5:R-:W-:Y:S01]  /*0430*/  FADD R28, R28, -R25 ;  /* 0x800000191c1c7221 */ /* 0x020fe20000000000 */
[----:B------:R-:W-:Y:S02]  /*0440*/  IADD3 R9, PT, PT, R9, 0x8, RZ ;  /* 0x0000000809097810 */ /* 0x000fe40007ffe0ff */
[----:B------:R-:W-:Y:S01]  /*0450*/  IADD3.X R15, PT, PT, RZ, R15, RZ, P1, !PT ;  /* 0x0000000fff0f7210 */ /* 0x000fe20000ffe4ff */
[----:B--2---:R-:W-:-:S04]  /*0460*/  FADD R22, R22, -R17 ;  /* 0x8000001116167221 */ /* 0x004fc80000000000 */
[----:B------:R-:W-:-:S04]  /*0470*/  FFMA R21, R22, R22, R21 ;  /* 0x0000001616157223 */ /* 0x000fc80000000015 */
[----:B------:R-:W-:Y:S01]  /*0480*/  FFMA R21, R28, R28, R21 ;  /* 0x0000001c1c157223 */ /* 0x000fe20000000015 */
[----:B------:R-:W-:Y:S06]  /*0490*/  @P0 BRA `(.L_x_42) ;  /* 0xfffffffc00640947 */ /* 0x000fec000383ffff */
[----:B------:R-:W-:-:S07]  /*04a0*/  MOV R9, R4 ;  /* 0x0000000400097202 */ /* 0x000fce0000000f00 */
.L_x_41:
[----:B------:R-:W-:-:S13]  /*04b0*/  ISETP.NE.AND P0, PT, R3, RZ, PT ;  /* 0x000000ff0300720c */ /* 0x000fda0003f05270 */
[----:B------:R-:W-:Y:S05]  /*04c0*/  @!P0 BRA `(.L_x_43) ;  /* 0x0000000000f48947 */ /* 0x000fea0003800000 */
[----:B------:R-:W-:Y:S02]  /*04d0*/  ISETP.GE.U32.AND P1, PT, R6, 0x3, PT ;  /* 0x000000030600780c */ /* 0x000fe40003f26070 */
[----:B------:R-:W-:-:S11]  /*04e0*/  ISETP.NE.AND P0, PT, R5, RZ, PT ;  /* 0x000000ff0500720c */ /* 0x000fd60003f05270 */
[----:B------:R-:W-:Y:S05]  /*04f0*/  @!P1 BRA `(.L_x_44) ;  /* 0x00000000006c9947 */ /* 0x000fea0003800000 */
[----:B------:R-:W0:Y:S01]  /*0500*/  LDC.64 R14, c[0x0][0x388] ;  /* 0x0000e200ff0e7b82 */ /* 0x000e220000000a00 */
[----:B------:R-:W-:Y:S01]  /*0510*/  IMAD.IADD R17, R20, 0x1, R9 ;  /* 0x0000000114117824 */ /* 0x000fe200078e0209 */
[-C--:B------:R-:W-:Y:S02]  /*0520*/  IADD3 R19, PT, PT, R2, R9.reuse, RZ ;  /* 0x0000000902137210 */ /* 0x080fe40007ffe0ff */
[----:B------:R-:W-:-:S04]  /*0530*/  IADD3 R22, P1, PT, R20, R9, RZ ;  /* 0x0000000914167210 */ /* 0x000fc80007f3e0ff */
[----:B------:R-:W1:Y:S01]  /*0540*/  LDC.64 R10, c[0x0][0x388] ;  /* 0x0000e200ff0a7b82 */ /* 0x000e620000000a00 */
[----:B0-----:R-:W-:-:S04]  /*0550*/  IMAD.WIDE.U32 R16, R17, 0x4, R14 ;  /* 0x0000000411107825 */ /* 0x001fc800078e000e */
[----:B------:R-:W-:Y:S01]  /*0560*/  IMAD.WIDE R14, R19, 0x4, R14 ;  /* 0x00000004130e7825 */ /* 0x000fe200078e020e */
[----:B------:R-:W-:Y:S01]  /*0570*/  IADD3.X R19, PT, PT, RZ, RZ, RZ, P1, !PT ;  /* 0x000000ffff137210 */ /* 0x000fe20000ffe4ff */
[----:B------:R-:W2:Y:S01]  /*0580*/  LDG.E.CONSTANT R16, desc[UR6][R16.64] ;  /* 0x0000000610107981 */ /* 0x000ea2000c1e9900 */
[----:B-1----:R-:W-:-:S03]  /*0590*/  LEA R10, P1, R22, R10, 0x2 ;  /* 0x0000000a160a7211 */ /* 0x002fc600078210ff */
[----:B------:R-:W2:Y:S01]  /*05a0*/  LDG.E.CONSTANT R23, desc[UR6][R14.64] ;  /* 0x000000060e177981 */ /* 0x000ea2000c1e9900 */
[----:B------:R-:W-:-:S03]  /*05b0*/  LEA.HI.X R11, R22, R11, R19, 0x2, P1 ;  /* 0x0000000b160b7211 */ /* 0x000fc600008f1413 */
        /* <DEDUP_REMOVED lines=15> */
.L_x_44:
[----:B------:R-:W-:Y:S05]  /*06b0*/  @!P0 BRA `(.L_x_43) ;  /* 0x0000000000788947 */ /* 0x000fea0003800000 */
[----:B------:R-:W-:Y:S02]  /*06c0*/  ISETP.NE.AND P1, PT, R5, 0x1, PT ;  /* 0x000000010500780c */ /* 0x000fe40003f25270 */
[----:B------:R-:W-:-:S11]  /*06d0*/  LOP3.LUT P0, RZ, R18, 0x1, RZ, 0xc0, !PT ;  /* 0x0000000112ff7812 */ /* 0x000fd6000780c0ff */
[----:B------:R-:W0:Y:S01]  /*06e0*/  @P1 LDC.64 R10, c[0x0][0x388] ;  /* 0x0000e200ff0a1b82 */ /* 0x000e220000000a00 */
[CC--:B------:R-:W-:Y:S02]  /*06f0*/  @P1 IADD3 R18, P2, PT, R20.reuse, R9.reuse, RZ ;  /* 0x0000000914121210 */ /* 0x0c0fe40007f5e0ff */
[-C--:B------:R-:W-:Y:S02]  /*0700*/  @P1 IADD3 R19, PT, PT, R20, R9.reuse, RZ ;  /* 0x0000000914131210 */ /* 0x080fe40007ffe0ff */
[----:B------:R-:W-:Y:S01]  /*0710*/  @P1 IADD3 R23, PT, PT, R2, R9, RZ ;  /* 0x0000000902171210 */ /* 0x000fe20007ffe0ff */
[----:B------:R-:W-:Y:S01]  /*0720*/  @P1 IMAD.X R22, RZ, RZ, RZ, P2 ;  /* 0x000000ffff161224 */ /* 0x000fe200010e06ff */
[----:B------:R-:W-:Y:S01]  /*0730*/  @P1 IADD3 R9, PT, PT, R9, 0x2, RZ ;  /* 0x0000000209091810 */ /* 0x000fe20007ffe0ff */
[----:B------:R-:W1:Y:S08]  /*0740*/  @P1 LDC.64 R14, c[0x0][0x388] ;  /* 0x0000e200ff0e1b82 */ /* 0x000e700000000a00 */
[----:B------:R-:W2:Y:S01]  /*0750*/  @P0 LDC.64 R16, c[0x0][0x388] ;  /* 0x0000e200ff100b82 */ /* 0x000ea20000000a00 */
[----:B0-----:R-:W-:-:S04]  /*0760*/  @P1 LEA R10, P2, R18, R10, 0x2 ;  /* 0x0000000a120a1211 */ /* 0x001fc800078410ff */
[----:B------:R-:W-:Y:S01]  /*0770*/  @P1 LEA.HI.X R11, R18, R11, R22, 0x2, P2 ;  /* 0x0000000b120b1211 */ /* 0x000fe200010f1416 */
[----:B-1----:R-:W-:-:S04]  /*0780*/  @P1 IMAD.WIDE.U32 R18, R19, 0x4, R14 ;  /* 0x0000000413121825 */ /* 0x002fc800078e000e */
[----:B------:R-:W3:Y:S01]  /*0790*/  @P1 LDG.E.CONSTANT R10, desc[UR6][R10.64+0x4] ;  /* 0x000004060a0a1981 */ /* 0x000ee2000c1e9900 */
[----:B------:R-:W-:Y:S01]  /*07a0*/  @P1 IMAD.WIDE R14, R23, 0x4, R14 ;  /* 0x00000004170e1825 */ /* 0x000fe200078e020e */
[-C--:B------:R-:W-:Y:S02]  /*07b0*/  @P0 IADD3 R23, PT, PT, R20, R9.reuse, RZ ;  /* 0x0000000914170210 */ /* 0x080fe40007ffe0ff */
[----:B------:R-:W4:Y:S01]  /*07c0*/  @P1 LDG.E.CONSTANT R18, desc[UR6][R18.64] ;  /* 0x0000000612121981 */ /* 0x000f22000c1e9900 */
[----:B------:R-:W-:-:S03]  /*07d0*/  @P0 IADD3 R9, PT, PT, R2, R9, RZ ;  /* 0x0000000902090210 */ /* 0x000fc60007ffe0ff */
[----:B------:R-:W4:Y:S01]  /*07e0*/  @P1 LDG.E.CONSTANT R25, desc[UR6][R14.64] ;  /* 0x000000060e191981 */ /* 0x000f22000c1e9900 */
[----:B--2---:R-:W-:-:S04]  /*07f0*/  @P0 IMAD.WIDE.U32 R22, R23, 0x4, R16 ;  /* 0x0000000417160825 */ /* 0x004fc800078e0010 */
[----:B------:R-:W-:Y:S02]  /*0800*/  @P0 IMAD.WIDE R16, R9, 0x4, R16 ;  /* 0x0000000409100825 */ /* 0x000fe400078e0210 */
[----:B------:R-:W3:Y:S04]  /*0810*/  @P1 LDG.E.CONSTANT R9, desc[UR6][R14.64+0x4] ;  /* 0x000004060e091981 */ /* 0x000ee8000c1e9900 */
[----:B------:R-:W2:Y:S04]  /*0820*/  @P0 LDG.E.CONSTANT R22, desc[UR6][R22.64] ;  /* 0x0000000616160981 */ /* 0x000ea8000c1e9900 */
[----:B------:R-:W2:Y:S01]  /*0830*/  @P0 LDG.E.CONSTANT R17, desc[UR6][R16.64] ;  /* 0x0000000610110981 */ /* 0x000ea2000c1e9900 */
[----:B----4-:R-:W-:-:S04]  /*0840*/  @P1 FADD R20, R18, -R25 ;  /* 0x8000001912141221 */ /* 0x010fc80000000000 */
[----:B------:R-:W-:Y:S01]  /*0850*/  @P1 FFMA R20, R20, R20, R21 ;  /* 0x0000001414141223 */ /* 0x000fe20000000015 */
[----:B---3--:R-:W-:-:S04]  /*0860*/  @P1 FADD R9, R10, -R9 ;  /* 0x800000090a091221 */ /* 0x008fc80000000000 */
[----:B------:R-:W-:Y:S01]  /*0870*/  @P1 FFMA R21, R9, R9, R20 ;  /* 0x0000000909151223 */ /* 0x000fe20000000014 */
[----:B--2---:R-:W-:-:S04]  /*0880*/  @P0 FADD R10, R22, -R17 ;  /* 0x80000011160a0221 */ /* 0x004fc80000000000 */
[----:B------:R-:W-:-:S07]  /*0890*/  @P0 FFMA R21, R10, R10, R21 ;  /* 0x0000000a0a150223 */ /* 0x000fce0000000015 */
.L_x_43:
[----:B------:R-:W-:Y:S01]  /*08a0*/  VIADD R9, R21, 0xf3000000 ;  /* 0xf300000015097836 */ /* 0x000fe20000000000 */
[----:B------:R0:W1:Y:S01]  /*08b0*/  MUFU.RSQ R14, R21 ;  /* 0x00000015000e7308 */ /* 0x0000620000001400 */
[----:B------:R-:W-:Y:S03]  /*08c0*/  BSSY.RECONVERGENT B0, `(.L_x_45) ;  /* 0x000000a000007945 */ /* 0x000fe60003800200 */
[----:B------:R-:W-:-:S13]  /*08d0*/  ISETP.GT.U32.AND P0, PT, R9, 0x727fffff, PT ;  /* 0x727fffff0900780c */ /* 0x000fda0003f04070 */
[----:B01----:R-:W-:Y:S05]  /*08e0*/  @!P0 BRA `(.L_x_46) ;  /* 0x00000000000c8947 */ /* 0x003fea0003800000 */
[----:B------:R-:W-:-:S07]  /*08f0*/  MOV R16, 0x910 ;  /* 0x0000091000107802 */ /* 0x000fce0000000f00 */
[----:B------:R-:W-:Y:S05]  /*0900*/  CALL.REL.NOINC `($__internal_3_$__cuda_sm20_sqrt_rn_f32_slowpath) ;  /* 0x0000000400547944 */ /* 0x000fea0003c00000 */
[----:B------:R-:W-:Y:S05]  /*0910*/  BRA `(.L_x_47) ;  /* 0x0000000000107947 */ /* 0x000fea0003800000 */
.L_x_46:
[C---:B------:R-:W-:Y:S01]  /*0920*/  FMUL.FTZ R10, R14.reuse, R21 ;  /* 0x000000150e0a7220 */ /* 0x040fe20000410000 */
[----:B------:R-:W-:-:S03]  /*0930*/  FMUL.FTZ R11, R14, 0.5 ;  /* 0x3f0000000e0b7820 */ /* 0x000fc60000410000 */
[----:B------:R-:W-:-:S04]  /*0940*/  FFMA R9, -R10, R10, R21 ;  /* 0x0000000a0a097223 */ /* 0x000fc80000000115 */
[----:B------:R-:W-:-:S07]  /*0950*/  FFMA R9, R9, R11, R10 ;  /* 0x0000000b09097223 */ /* 0x000fce000000000a */
.L_x_47:
[----:B------:R-:W-:Y:S05]  /*0960*/  BSYNC.RECONVERGENT B0 ;  /* 0x0000000000007941 */ /* 0x000fea0003800200 */
.L_x_45:
[----:B------:R-:W0:Y:S01]  /*0970*/  LDCU UR4, c[0x0][0x394] ;  /* 0x00007280ff0477ac */ /* 0x000e220008000800 */
[----:B------:R-:W1:Y:S01]  /*0980*/  LDC.64 R10, c[0x0][0x380] ;  /* 0x0000e000ff0a7b82 */ /* 0x000e620000000a00 */
[----:B0-----:R-:W-:Y:S01]  /*0990*/  IMAD R15, R0, UR4, R7 ;  /* 0x00000004000f7c24 */ /* 0x001fe2000f8e0207 */
[----:B------:R-:W-:-:S04]  /*09a0*/  IADD3 R7, PT, PT, R7, 0x1, RZ ;  /* 0x0000000107077810 */ /* 0x000fc80007ffe0ff */
[----:B------:R-:W-:Y:S01]  /*09b0*/  ISETP.NE.AND P0, PT, R7, UR4, PT ;  /* 0x0000000407007c0c */ /* 0x000fe2000bf05270 */
[----:B-1----:R-:W-:-:S05]  /*09c0*/  IMAD.WIDE R10, R15, 0x4, R10 ;  /* 0x000000040f0a7825 */ /* 0x002fca00078e020a */
[----:B------:R0:W-:Y:S07]  /*09d0*/  STG.E desc[UR6][R10.64], R9 ;  /* 0x000000090a007986 */ /* 0x0001ee000c101906 */
[----:B------:R-:W-:Y:S05]  /*09e0*/  @!P0 EXIT ;  /* 0x000000000000894d */ /* 0x000fea0003800000 */
[----:B------:R-:W-:Y:S05]  /*09f0*/  BRA `(.L_x_48) ;  /* 0xfffffff400dc7947 */ /* 0x000fea000383ffff */
.L_x_40:
[C---:B------:R-:W-:Y:S01]  /*0a00*/  ISETP.GE.U32.AND P0, PT, R9.reuse, 0x10, PT ;  /* 0x000000100900780c */ /* 0x040fe20003f06070 */
[----:B------:R-:W-:Y:S01]  /*0a10*/  HFMA2 R7, -RZ, RZ, 0, 0 ;  /* 0x00000000ff077431 */ /* 0x000fe200000001ff */
[----:B------:R-:W-:-:S04]  /*0a20*/  LOP3.LUT R6, R9, 0xf, RZ, 0xc0, !PT ;  /* 0x0000000f09067812 */ /* 0x000fc800078ec0ff */
[----:B------:R-:W-:-:S07]  /*0a30*/  ISETP.NE.AND P1, PT, R6, RZ, PT ;  /* 0x000000ff0600720c */ /* 0x000fce0003f25270 */
[----:B------:R-:W-:Y:S06]  /*0a40*/  @!P0 BRA `(.L_x_49) ;  /* 0x0000000000608947 */ /* 0x000fec0003800000 */
[----:B------:R-:W0:Y:S01]  /*0a50*/  LDC.64 R4, c[0x0][0x380] ;  /* 0x0000e000ff047b82 */ /* 0x000e220000000a00 */
[----:B------:R-:W-:Y:S01]  /*0a60*/  LOP3.LUT R7, R9, 0x7ffffff0, RZ, 0xc0, !PT ;  /* 0x7ffffff009077812 */ /* 0x000fe200078ec0ff */
[----:B------:R-:W-:-:S06]  /*0a70*/  UMOV UR4, URZ ;  /* 0x000000ff00047c82 */ /* 0x000fcc0008000000 */
.L_x_50:
[----:B-1----:R-:W-:Y:S01]  /*0a80*/  IMAD R3, R0, R9, UR4 ;  /* 0x0000000400037e24 */ /* 0x002fe2000f8e0209 */
[----:B------:R-:W-:-:S03]  /*0a90*/  UIADD3 UR4, UPT, UPT, UR4, 0x10, URZ ;  /* 0x0000001004047890 */ /* 0x000fc6000fffe0ff */
[----:B0-----:R-:W-:-:S03]  /*0aa0*/  IMAD.WIDE R2, R3, 0x4, R4 ;  /* 0x0000000403027825 */ /* 0x001fc600078e0204 */
[----:B------:R-:W-:Y:S02]  /*0ab0*/  ISETP.NE.AND P0, PT, R7, UR4, PT ;  /* 0x0000000407007c0c */ /* 0x000fe4000bf05270 */
        /* <DEDUP_REMOVED lines=16> */
[----:B------:R-:W-:Y:S05]  /*0bc0*/  @P0 BRA `(.L_x_50) ;  /* 0xfffffffc00ac0947 */ /* 0x000fea000383ffff */
.L_x_49:
[----:B------:R-:W-:Y:S05]  /*0bd0*/  @!P1 EXIT ;  /* 0x000000000000994d */ /* 0x000fea0003800000 */
[----:B------:R-:W-:Y:S02]  /*0be0*/  ISETP.GE.U32.AND P0, PT, R6, 0x8, PT ;  /* 0x000000080600780c */ /* 0x000fe40003f06070 */
[----:B------:R-:W-:-:S04]  /*0bf0*/  LOP3.LUT R4, R9, 0x7, RZ, 0xc0, !PT ;  /* 0x0000000709047812 */ /* 0x000fc800078ec0ff */
[----:B------:R-:W-:-:S07]  /*0c00*/  ISETP.NE.AND P1, PT, R4, RZ, PT ;  /* 0x000000ff0400720c */ /* 0x000fce0003f25270 */
[----:B------:R-:W-:Y:S06]  /*0c10*/  @!P0 BRA `(.L_x_51) ;  /* 0x0000000000308947 */ /* 0x000fec0003800000 */
[----:B-1----:R-:W0:Y:S01]  /*0c20*/  LDC.64 R2, c[0x0][0x380] ;  /* 0x0000e000ff027b82 */ /* 0x002e220000000a00 */
[----:B------:R-:W-:Y:S01]  /*0c30*/  IMAD R5, R0, R9, R7 ;  /* 0x0000000900057224 */ /* 0x000fe200078e0207 */
[----:B------:R-:W-:-:S03]  /*0c40*/  IADD3 R7, PT, PT, R7, 0x8, RZ ;  /* 0x0000000807077810 */ /* 0x000fc60007ffe0ff */
[----:B0-----:R-:W-:-:S05]  /*0c50*/  IMAD.WIDE R2, R5, 0x4, R2 ;  /* 0x0000000405027825 */ /* 0x001fca00078e0202 */
        /* <DEDUP_REMOVED lines=8> */
.L_x_51:
[----:B------:R-:W-:Y:S05]  /*0ce0*/  @!P1 EXIT ;  /* 0x000000000000994d */ /* 0x000fea0003800000 */
[----:B------:R-:W-:Y:S02]  /*0cf0*/  ISETP.GE.U32.AND P0, PT, R4, 0x4, PT ;  /* 0x000000040400780c */ /* 0x000fe40003f06070 */
[----:B------:R-:W-:-:S04]  /*0d00*/  LOP3.LUT R6, R9, 0x3, RZ, 0xc0, !PT ;  /* 0x0000000309067812 */ /* 0x000fc800078ec0ff */
[----:B------:R-:W-:-:S07]  /*0d10*/  ISETP.NE.AND P1, PT, R6, RZ, PT ;  /* 0x000000ff0600720c */ /* 0x000fce0003f25270 */
[----:B------:R-:W-:Y:S06]  /*0d20*/  @!P0 BRA `(.L_x_52) ;  /* 0x0000000000208947 */ /* 0x000fec0003800000 */
[----:B01----:R-:W0:Y:S01]  /*0d30*/  LDC.64 R2, c[0x0][0x380] ;  /* 0x0000e000ff027b82 */ /* 0x003e220000000a00 */
[----:B------:R-:W-:Y:S01]  /*0d40*/  IMAD R5, R0, R9, R7 ;  /* 0x0000000900057224 */ /* 0x000fe200078e0207 */
[----:B------:R-:W-:-:S03]  /*0d50*/  IADD3 R7, PT, PT, R7, 0x4, RZ ;  /* 0x0000000407077810 */ /* 0x000fc60007ffe0ff */
[----:B0-----:R-:W-:-:S05]  /*0d60*/  IMAD.WIDE R2, R5, 0x4, R2 ;  /* 0x0000000405027825 */ /* 0x001fca00078e0202 */
[----:B------:R2:W-:Y:S04]  /*0d70*/  STG.E desc[UR6][R2.64], RZ ;  /* 0x000000ff02007986 */ /* 0x0005e8000c101906 */
[----:B------:R2:W-:Y:S04]  /*0d80*/  STG.E desc[UR6][R2.64+0x4], RZ ;  /* 0x000004ff02007986 */ /* 0x0005e8000c101906 */
[----:B------:R2:W-:Y:S04]  /*0d90*/  STG.E desc[UR6][R2.64+0x8], RZ ;  /* 0x000008ff02007986 */ /* 0x0005e8000c101906 */
[----:B------:R2:W-:Y:S02]  /*0da0*/  STG.E desc[UR6][R2.64+0xc], RZ ;  /* 0x00000cff02007986 */ /* 0x0005e4000c101906 */
.L_x_52:
[----:B------:R-:W-:Y:S05]  /*0db0*/  @!P1 EXIT ;  /* 0x000000000000994d */ /* 0x000fea0003800000 */
[----:B------:R-:W3:Y:S01]  /*0dc0*/  LDC.64 R4, c[0x0][0x380] ;  /* 0x0000e000ff047b82 */ /* 0x000ee20000000a00 */
[----:B------:R-:W-:-:S05]  /*0dd0*/  UMOV UR4, URZ ;  /* 0x000000ff00047c82 */ /* 0x000fca0008000000 */
.L_x_53:
[----:B012---:R-:W-:Y:S01]  /*0de0*/  IMAD R3, R0, R9, R7 ;  /* 0x0000000900037224 */ /* 0x007fe200078e0207 */
[----:B------:R-:W-:Y:S01]  /*0df0*/  UIADD3 UR4, UPT, UPT, UR4, 0x1, URZ ;  /* 0x0000000104047890 */ /* 0x000fe2000fffe0ff */
[----:B------:R-:W-:Y:S02]  /*0e00*/  VIADD R7, R7, 0x1 ;  /* 0x0000000107077836 */ /* 0x000fe40000000000 */
[----:B---3--:R-:W-:-:S03]  /*0e10*/  IMAD.WIDE R2, R3, 0x4, R4 ;  /* 0x0000000403027825 */ /* 0x008fc600078e0204 */
[----:B------:R-:W-:Y:S02]  /*0e20*/  ISETP.NE.AND P0, PT, R6, UR4, PT ;  /* 0x0000000406007c0c */ /* 0x000fe4000bf05270 */
[----:B------:R4:W-:Y:S11]  /*0e30*/  STG.E desc[UR6][R2.64], RZ ;  /* 0x000000ff02007986 */ /* 0x0009f6000c101906 */
[----:B----4-:R-:W-:Y:S05]  /*0e40*/  @P0 BRA `(.L_x_53) ;  /* 0xfffffffc00e40947 */ /* 0x010fea000383ffff */
[----:B------:R-:W-:Y:S05]  /*0e50*/  EXIT ;  /* 0x000000000000794d */ /* 0x000fea0003800000 */
        .weak           $__internal_3_$__cuda_sm20_sqrt_rn_f32_slowpath
        .type           $__internal_3_$__cuda_sm20_sqrt_rn_f32_slowpath,@function
        .size           $__internal_3_$__cuda_sm20_sqrt_rn_f32_slowpath,(.L_x_68 - $__internal_3_$__cuda_sm20_sqrt_rn_f32_slowpath)
$__internal_3_$__cuda_sm20_sqrt_rn_f32_slowpath:
        /* <DEDUP_REMOVED lines=19> */
.L_x_54:
[----:B------:R-:W-:Y:S01]  /*0f90*/  HFMA2 R11, -RZ, RZ, 0, 0 ;  /* 0x00000000ff0b7431 */ /* 0x000fe200000001ff */
[----:B------:R-:W-:-:S04]  /*0fa0*/  MOV R10, R16 ;  /* 0x00000010000a7202 */ /* 0x000fc80000000f00 */
[----:B------:R-:W-:Y:S05]  /*0fb0*/  RET.REL.NODEC R10 `(_Z8distancePfS_ii) ;  /* 0xfffffff00a107950 */ /* 0x000fea0003c3ffff */
.L_x_55:
        /* <DEDUP_REMOVED lines=12> */
.L_x_68:


//--------------------- .text._Z8makezeroPfii     --------------------------
	.section	.text._Z8makezeroPfii,"ax",@progbits
	.align	128
        .global         _Z8makezeroPfii
        .type           _Z8makezeroPfii,@function
        .size           _Z8makezeroPfii,(.L_x_73 - _Z8makezeroPfii)
        .other          _Z8makezeroPfii,@"STO_CUDA_ENTRY STV_DEFAULT"
_Z8makezeroPfii:
.text._Z8makezeroPfii:
[----:B------:R-:W-:Y:S01]  /*0000*/  LDC R1, c[0x0][0x37c] ;  /* 0x0000df00ff017b82 */ /* 0x000fe20000000800 */
[----:B------:R-:W0:Y:S07]  /*0010*/  S2R R0, SR_TID.X ;  /* 0x0000000000007919 */ /* 0x000e2e0000002100 */
[----:B------:R-:W0:Y:S08]  /*0020*/  S2UR UR4, SR_CTAID.X ;  /* 0x00000000000479c3 */ /* 0x000e300000002500 */
[----:B------:R-:W0:Y:S08]  /*0030*/  LDC R5, c[0x0][0x360] ;  /* 0x0000d800ff057b82 */ /* 0x000e300000000800 */
[----:B------:R-:W1:Y:S01]  /*0040*/  LDC.64 R2, c[0x0][0x388] ;  /* 0x0000e200ff027b82 */ /* 0x000e620000000a00 */
[----:B0-----:R-:W-:Y:S01]  /*0050*/  IMAD R0, R5, UR4, R0 ;  /* 0x0000000405007c24 */ /* 0x001fe2000f8e0200 */
[----:B-1----:R-:W-:-:S04]  /*0060*/  ISETP.GE.AND P0, PT, R2, 0x1, PT ;  /* 0x000000010200780c */ /* 0x002fc80003f06270 */
[----:B------:R-:W-:-:S13]  /*0070*/  ISETP.GE.U32.OR P0, PT, R0, R3, !P0 ;  /* 0x000000030000720c */ /* 0x000fda0004706470 */
[----:B------:R-:W-:Y:S05]  /*0080*/  @P0 EXIT ;  /* 0x000000000000094d */ /* 0x000fea0003800000 */
[C---:B------:R-:W-:Y:S01]  /*0090*/  ISETP.GE.U32.AND P1, PT, R2.reuse, 0x8, PT ;  /* 0x000000080200780c */ /* 0x040fe20003f26070 */
[----:B------:R-:W0:Y:S01]  /*00a0*/  LDCU.64 UR6, c[0x0][0x358] ;  /* 0x00006b00ff0677ac */ /* 0x000e220008000a00 */
[----:B------:R-:W-:Y:S01]  /*00b0*/  LOP3.LUT R6, R2, 0x7, RZ, 0xc0, !PT ;  /* 0x0000000702067812 */ /* 0x000fe200078ec0ff */
[----:B------:R-:W-:Y:S02]  /*00c0*/  IMAD R0, R0, R2, RZ ;  /* 0x0000000200007224 */ /* 0x000fe400078e02ff */
[----:B------:R-:W-:Y:S01]  /*00d0*/  IMAD.MOV.U32 R7, RZ, RZ, RZ ;  /* 0x000000ffff077224 */ /* 0x000fe200078e00ff */
[----:B------:R-:W-:-:S07]  /*00e0*/  ISETP.NE.AND P0, PT, R6, RZ, PT ;  /* 0x000000ff0600720c */ /* 0x000fce0003f05270 */
[----:B------:R-:W-:Y:S06]  /*00f0*/  @!P1 BRA `(.L_x_56) ;  /* 0x0000000000549947 */ /* 0x000fec0003800000 */
[----:B------:R-:W1:Y:S01]  /*0100*/  LDCU.64 UR4, c[0x0][0x380] ;  /* 0x00007000ff0477ac */ /* 0x000e620008000a00 */
[----:B------:R-:W-:Y:S01]  /*0110*/  LOP3.LUT R7, R2, 0x7ffffff8, RZ, 0xc0, !PT ;  /* 0x7ffffff802077812 */ /* 0x000fe200078ec0ff */
[----:B------:R-:W-:-:S04]  /*0120*/  IMAD.MOV.U32 R9, RZ, RZ, R0 ;  /* 0x000000ffff097224 */ /* 0x000fc800078e0000 */
[----:B------:R-:W-:Y:S01]  /*0130*/  IMAD.MOV R3, RZ, RZ, -R7 ;  /* 0x000000ffff037224 */ /* 0x000fe200078e0a07 */
[----:B-1----:R-:W-:-:S04]  /*0140*/  UIADD3 UR4, UP0, UPT, UR4, 0x10, URZ ;  /* 0x0000001004047890 */ /* 0x002fc8000ff1e0ff */
[----:B------:R-:W-:-:S12]  /*0150*/  UIADD3.X UR5, UPT, UPT, URZ, UR5, URZ, UP0, !UPT ;  /* 0x00000005ff057290 */ /* 0x000fd800087fe4ff */
.L_x_57:
[----:B------:R-:W-:Y:S01]  /*0160*/  VIADD R3, R3, 0x8 ;  /* 0x0000000803037836 */ /* 0x000fe20000000000 */
[----:B-1----:R-:W-:Y:S01]  /*0170*/  MOV R4, UR4 ;  /* 0x0000000400047c02 */ /* 0x002fe20008000f00 */
[----:B------:R-:W-:-:S03]  /*0180*/  IMAD.U32 R5, RZ, RZ, UR5 ;  /* 0x00000005ff057e24 */ /* 0x000fc6000f8e00ff */
[----:B------:R-:W-:Y:S01]  /*0190*/  ISETP.NE.AND P1, PT, R3, RZ, PT ;  /* 0x000000ff0300720c */ /* 0x000fe20003f25270 */
[C---:B------:R-:W-:Y:S01]  /*01a0*/  IMAD.WIDE R4, R9.reuse, 0x4, R4 ;  /* 0x0000000409047825 */ /* 0x040fe200078e0204 */
[----:B------:R-:W-:-:S04]  /*01b0*/  IADD3 R9, PT, PT, R9, 0x8, RZ ;  /* 0x0000000809097810 */ /* 0x000fc80007ffe0ff */
[----:B0-----:R1:W-:Y:S04]  /*01c0*/  STG.E desc[UR6][R4.64+-0x10], RZ ;  /* 0xfffff0ff04007986 */ /* 0x0013e8000c101906 */
        /* <DEDUP_REMOVED lines=8> */
.L_x_56:
[----:B0-----:R-:W-:Y:S05]  /*0250*/  @!P0 EXIT ;  /* 0x000000000000894d */ /* 0x001fea0003800000 */
[----:B------:R-:W-:Y:S02]  /*0260*/  ISETP.GE.U32.AND P0, PT, R6, 0x4, PT ;  /* 0x000000040600780c */ /* 0x000fe40003f06070 */
[----:B------:R-:W-:-:S04]  /*0270*/  LOP3.LUT R8, R2, 0x3, RZ, 0xc0, !PT ;  /* 0x0000000302087812 */ /* 0x000fc800078ec0ff */
[----:B------:R-:W-:-:S07]  /*0280*/  ISETP.NE.AND P1, PT, R8, RZ, PT ;  /* 0x000000ff0800720c */ /* 0x000fce0003f25270 */
[----:B------:R-:W-:Y:S06]  /*0290*/  @!P0 BRA `(.L_x_58) ;  /* 0x0000000000208947 */ /* 0x000fec0003800000 */
[----:B-1----:R-:W0:Y:S01]  /*02a0*/  LDC.64 R4, c[0x0][0x380] ;  /* 0x0000e000ff047b82 */ /* 0x002e220000000a00 */
[----:B------:R-:W-:Y:S02]  /*02b0*/  IMAD.IADD R3, R0, 0x1, R7 ;  /* 0x0000000100037824 */ /* 0x000fe400078e0207 */
[----:B------:R-:W-:Y:S02]  /*02c0*/  VIADD R7, R7, 0x4 ;  /* 0x0000000407077836 */ /* 0x000fe40000000000 */
[----:B0-----:R-:W-:-:S05]  /*02d0*/  IMAD.WIDE R4, R3, 0x4, R4 ;  /* 0x0000000403047825 */ /* 0x001fca00078e0204 */
[----:B------:R0:W-:Y:S04]  /*02e0*/  STG.E desc[UR6][R4.64], RZ ;  /* 0x000000ff04007986 */ /* 0x0001e8000c101906 */
[----:B------:R0:W-:Y:S04]  /*02f0*/  STG.E desc[UR6][R4.64+0x4], RZ ;  /* 0x000004ff04007986 */ /* 0x0001e8000c101906 */
[----:B------:R0:W-:Y:S04]  /*0300*/  STG.E desc[UR6][R4.64+0x8], RZ ;  /* 0x000008ff04007986 */ /* 0x0001e8000c101906 */
[----:B------:R0:W-:Y:S02]  /*0310*/  STG.E desc[UR6][R4.64+0xc], RZ ;  /* 0x00000cff04007986 */ /* 0x0001e4000c101906 */
.L_x_58:
[----:B------:R-:W-:Y:S05]  /*0320*/  @!P1 EXIT ;  /* 0x000000000000994d */ /* 0x000fea0003800000 */
[----:B------:R-:W-:Y:S02]  /*0330*/  ISETP.NE.AND P0, PT, R8, 0x1, PT ;  /* 0x000000010800780c */ /* 0x000fe40003f05270 */
[----:B------:R-:W-:-:S04]  /*0340*/  LOP3.LUT R2, R2, 0x1, RZ, 0xc0, !PT ;  /* 0x0000000102027812 */ /* 0x000fc800078ec0ff */
[----:B------:R-:W-:-:S07]  /*0350*/  ISETP.NE.U32.AND P1, PT, R2, 0x1, PT ;  /* 0x000000010200780c */ /* 0x000fce0003f25070 */
[----:B01----:R-:W0:Y:S01]  /*0360*/  @P0 LDC.64 R4, c[0x0][0x380] ;  /* 0x0000e000ff040b82 */ /* 0x003e220000000a00 */
[----:B------:R-:W-:-:S05]  /*0370*/  @P0 IADD3 R3, PT, PT, R0, R7, RZ ;  /* 0x0000000700030210 */ /* 0x000fca0007ffe0ff */
[----:B0-----:R-:W-:-:S05]  /*0380*/  @P0 IMAD.WIDE R4, R3, 0x4, R4 ;  /* 0x0000000403040825 */ /* 0x001fca00078e0204 */
[----:B------:R0:W-:Y:S04]  /*0390*/  @P0 STG.E desc[UR6][R4.64], RZ ;  /* 0x000000ff04000986 */ /* 0x0001e8000c101906 */
[----:B------:R0:W-:Y:S01]  /*03a0*/  @P0 STG.E desc[UR6][R4.64+0x4], RZ ;  /* 0x000004ff04000986 */ /* 0x0001e2000c101906 */
[----:B------:R-:W-:Y:S05]  /*03b0*/  @P1 EXIT ;  /* 0x000000000000194d */ /* 0x000fea0003800000 */
[----:B------:R-:W1:Y:S01]  /*03c0*/  LDC.64 R2, c[0x0][0x380] ;  /* 0x0000e000ff027b82 */ /* 0x000e620000000a00 */
[----:B------:R-:W-:-:S05]  /*03d0*/  @P0 VIADD R7, R7, 0x2 ;  /* 0x0000000207070836 */ /* 0x000fca0000000000 */
[----:B------:R-:W-:-:S05]  /*03e0*/  IADD3 R7, PT, PT, R0, R7, RZ ;  /* 0x0000000700077210 */ /* 0x000fca0007ffe0ff */
[----:B-1----:R-:W-:-:S05]  /*03f0*/  IMAD.WIDE R2, R7, 0x4, R2 ;  /* 0x0000000407027825 */ /* 0x002fca00078e0202 */
[----:B------:R-:W-:Y:S01]  /*0400*/  STG.E desc[UR6][R2.64], RZ ;  /* 0x000000ff02007986 */ /* 0x000fe2000c101906 */
[----:B------:R-:W-:Y:S05]  /*0410*/  EXIT ;  /* 0x000000000000794d */ /* 0x000fea0003800000 */
.L_x_59:
        /* <DEDUP_REMOVED lines=14> */
.L_x_73:


//--------------------- .text._Z3addPfii          --------------------------
	.section	.text._Z3addPfii,"ax",@progbits
	.align	128
        .global         _Z3addPfii
        .type           _Z3addPfii,@function
        .size           _Z3addPfii,(.L_x_74 - _Z3addPfii)
        .other          _Z3addPfii,@"STO_CUDA_ENTRY STV_DEFAULT"
_Z3addPfii:
.text._Z3addPfii:
        /* <DEDUP_REMOVED lines=12> */
[----:B------:R-:W-:-:S03]  /*00c0*/  IMAD.MOV.U32 R0, RZ, RZ, RZ ;  /* 0x000000ffff007224 */ /* 0x000fc600078e00ff */
[----:B------:R-:W-:-:S07]  /*00d0*/  ISETP.NE.AND P0, PT, R18, RZ, PT ;  /* 0x000000ff1200720c */ /* 0x000fce0003f05270 */
[----:B------:R-:W-:Y:S06]  /*00e0*/  @!P1 BRA `(.L_x_60) ;  /* 0x0000000000809947 */ /* 0x000fec0003800000 */
[----:B------:R-:W1:Y:S01]  /*00f0*/  LDC.64 R4, c[0x0][0x380] ;  /* 0x0000e000ff047b82 */ /* 0x000e620000000a00 */
[----:B------:R-:W-:Y:S01]  /*0100*/  LOP3.LUT R0, R2, 0x7ffffff8, RZ, 0xc0, !PT ;  /* 0x7ffffff802007812 */ /* 0x000fe200078ec0ff */
[----:B------:R-:W-:-:S06]  /*0110*/  UMOV UR4, URZ ;  /* 0x000000ff00047c82 */ /* 0x000fcc0008000000 */
.L_x_61:
[----:B--2---:R-:W-:Y:S01]  /*0120*/  IMAD R3, R9, R2, UR4 ;  /* 0x0000000409037e24 */ /* 0x004fe2000f8e0202 */
[----:B------:R-:W-:-:S03]  /*0130*/  UIADD3 UR4, UPT, UPT, UR4, 0x8, URZ ;  /* 0x0000000804047890 */ /* 0x000fc6000fffe0ff */
[C---:B------:R-:W-:Y:S02]  /*0140*/  VIADD R8, R3.reuse, 0x1 ;  /* 0x0000000103087836 */ /* 0x040fe40000000000 */
[C---:B------:R-:W-:Y:S01]  /*0150*/  VIADD R10, R3.reuse, 0x2 ;  /* 0x00000002030a7836 */ /* 0x040fe20000000000 */
[----:B------:R-:W-:Y:S01]  /*0160*/  ISETP.NE.AND P1, PT, R0, UR4, PT ;  /* 0x0000000400007c0c */ /* 0x000fe2000bf25270 */
[C---:B------:R-:W-:Y:S01]  /*0170*/  VIADD R12, R3.reuse, 0x3 ;  /* 0x00000003030c7836 */ /* 0x040fe20000000000 */
[----:B------:R-:W-:Y:S01]  /*0180*/  I2FP.F32.S32 R11, R8 ;  /* 0x00000008000b7245 */ /* 0x000fe20000201400 */
[C---:B-1----:R-:W-:Y:S01]  /*0190*/  IMAD.WIDE R6, R3.reuse, 0x4, R4 ;  /* 0x0000000403067825 */ /* 0x042fe200078e0204 */
[----:B------:R-:W-:Y:S02]  /*01a0*/  I2FP.F32.S32 R13, R10 ;  /* 0x0000000a000d7245 */ /* 0x000fe40000201400 */
[----:B------:R-:W-:Y:S01]  /*01b0*/  I2FP.F32.S32 R15, R12 ;  /* 0x0000000c000f7245 */ /* 0x000fe20000201400 */
[C---:B------:R-:W-:Y:S01]  /*01c0*/  VIADD R8, R3.reuse, 0x4 ;  /* 0x0000000403087836 */ /* 0x040fe20000000000 */
[----:B0-----:R0:W-:Y:S01]  /*01d0*/  STG.E desc[UR6][R6.64], R11 ;  /* 0x0000000b06007986 */ /* 0x0011e2000c101906 */
[----:B------:R-:W-:-:S02]  /*01e0*/  VIADD R10, R3, 0x5 ;  /* 0x00000005030a7836 */ /* 0x000fc40000000000 */
[C---:B------:R-:W-:Y:S01]  /*01f0*/  VIADD R12, R3.reuse, 0x6 ;  /* 0x00000006030c7836 */ /* 0x040fe20000000000 */
[----:B------:R1:W-:Y:S01]  /*0200*/  STG.E desc[UR6][R6.64+0x4], R13 ;  /* 0x0000040d06007986 */ /* 0x0003e2000c101906 */
[C---:B------:R-:W-:Y:S01]  /*0210*/  VIADD R14, R3.reuse, 0x7 ;  /* 0x00000007030e7836 */ /* 0x040fe20000000000 */
[----:B------:R-:W-:Y:S01]  /*0220*/  I2FP.F32.S32 R17, R10 ;  /* 0x0000000a00117245 */ /* 0x000fe20000201400 */
[----:B------:R-:W-:Y:S01]  /*0230*/  VIADD R16, R3, 0x8 ;  /* 0x0000000803107836 */ /* 0x000fe20000000000 */
[----:B------:R-:W-:Y:S01]  /*0240*/  I2FP.F32.S32 R3, R8 ;  /* 0x0000000800037245 */ /* 0x000fe20000201400 */
[----:B------:R2:W-:Y:S01]  /*0250*/  STG.E desc[UR6][R6.64+0x8], R15 ;  /* 0x0000080f06007986 */ /* 0x0005e2000c101906 */
[----:B------:R-:W-:Y:S02]  /*0260*/  I2FP.F32.S32 R19, R12 ;  /* 0x0000000c00137245 */ /* 0x000fe40000201400 */
[----:B0-----:R-:W-:Y:S01]  /*0270*/  I2FP.F32.S32 R11, R14 ;  /* 0x0000000e000b7245 */ /* 0x001fe20000201400 */
[----:B------:R2:W-:Y:S01]  /*0280*/  STG.E desc[UR6][R6.64+0xc], R3 ;  /* 0x00000c0306007986 */ /* 0x0005e2000c101906 */
[----:B-1----:R-:W-:-:S03]  /*0290*/  I2FP.F32.S32 R13, R16 ;  /* 0x00000010000d7245 */ /* 0x002fc60000201400 */
[----:B------:R2:W-:Y:S04]  /*02a0*/  STG.E desc[UR6][R6.64+0x10], R17 ;  /* 0x0000101106007986 */ /* 0x0005e8000c101906 */
[----:B------:R2:W-:Y:S04]  /*02b0*/  STG.E desc[UR6][R6.64+0x14], R19 ;  /* 0x0000141306007986 */ /* 0x0005e8000c101906 */
[----:B------:R2:W-:Y:S04]  /*02c0*/  STG.E desc[UR6][R6.64+0x18], R11 ;  /* 0x0000180b06007986 */ /* 0x0005e8000c101906 */
[----:B------:R2:W-:Y:S01]  /*02d0*/  STG.E desc[UR6][R6.64+0x1c], R13 ;  /* 0x00001c0d06007986 */ /* 0x0005e2000c101906 */
[----:B------:R-:W-:Y:S05]  /*02e0*/  @P1 BRA `(.L_x_61) ;  /* 0xfffffffc008c1947 */ /* 0x000fea000383ffff */
.L_x_60:
[----:B0-----:R-:W-:Y:S05]  /*02f0*/  @!P0 EXIT ;  /* 0x000000000000894d */ /* 0x001fea0003800000 */
[----:B------:R-:W-:Y:S02]  /*0300*/  ISETP.GE.U32.AND P0, PT, R18, 0x4, PT ;  /* 0x000000041200780c */ /* 0x000fe40003f06070 */
[----:B------:R-:W-:-:S04]  /*0310*/  LOP3.LUT R12, R2, 0x3, RZ, 0xc0, !PT ;  /* 0x00000003020c7812 */ /* 0x000fc800078ec0ff */
[----:B------:R-:W-:-:S07]  /*0320*/  ISETP.NE.AND P1, PT, R12, RZ, PT ;  /* 0x000000ff0c00720c */ /* 0x000fce0003f25270 */
[----:B------:R-:W-:Y:S06]  /*0330*/  @!P0 BRA `(.L_x_62) ;  /* 0x0000000000408947 */ /* 0x000fec0003800000 */
[----:B------:R-:W0:Y:S01]  /*0340*/  LDC.64 R4, c[0x0][0x380] ;  /* 0x0000e000ff047b82 */ /* 0x000e220000000a00 */
[----:B--2---:R-:W-:Y:S02]  /*0350*/  IMAD R3, R9, R2, R0 ;  /* 0x0000000209037224 */ /* 0x004fe400078e0200 */
[----:B------:R-:W-:Y:S02]  /*0360*/  VIADD R0, R0, 0x4 ;  /* 0x0000000400007836 */ /* 0x000fe40000000000 */
[C---:B------:R-:W-:Y:S02]  /*0370*/  VIADD R6, R3.reuse, 0x1 ;  /* 0x0000000103067836 */ /* 0x040fe40000000000 */
[C---:B------:R-:W-:Y:S02]  /*0380*/  VIADD R7, R3.reuse, 0x2 ;  /* 0x0000000203077836 */ /* 0x040fe40000000000 */
[C---:B------:R-:W-:Y:S02]  /*0390*/  VIADD R8, R3.reuse, 0x3 ;  /* 0x0000000303087836 */ /* 0x040fe40000000000 */
[----:B------:R-:W-:Y:S01]  /*03a0*/  VIADD R10, R3, 0x4 ;  /* 0x00000004030a7836 */ /* 0x000fe20000000000 */
[----:B------:R-:W-:-:S02]  /*03b0*/  I2FP.F32.S32 R7, R7 ;  /* 0x0000000700077245 */ /* 0x000fc40000201400 */
[----:B------:R-:W-:Y:S02]  /*03c0*/  I2FP.F32.S32 R11, R8 ;  /* 0x00000008000b7245 */ /* 0x000fe40000201400 */
[----:B------:R-:W-:Y:S01]  /*03d0*/  I2FP.F32.S32 R13, R10 ;  /* 0x0000000a000d7245 */ /* 0x000fe20000201400 */
[----:B0-----:R-:W-:Y:S01]  /*03e0*/  IMAD.WIDE R4, R3, 0x4, R4 ;  /* 0x0000000403047825 */ /* 0x001fe200078e0204 */
[----:B------:R-:W-:-:S04]  /*03f0*/  I2FP.F32.S32 R3, R6 ;  /* 0x0000000600037245 */ /* 0x000fc80000201400 */
[----:B------:R0:W-:Y:S04]  /*0400*/  STG.E desc[UR6][R4.64+0x4], R7 ;  /* 0x0000040704007986 */ /* 0x0001e8000c101906 */
[----:B------:R0:W-:Y:S04]  /*0410*/  STG.E desc[UR6][R4.64], R3 ;  /* 0x0000000304007986 */ /* 0x0001e8000c101906 */
[----:B------:R0:W-:Y:S04]  /*0420*/  STG.E desc[UR6][R4.64+0x8], R11 ;  /* 0x0000080b04007986 */ /* 0x0001e8000c101906 */
[----:B------:R0:W-:Y:S02]  /*0430*/  STG.E desc[UR6][R4.64+0xc], R13 ;  /* 0x00000c0d04007986 */ /* 0x0001e4000c101906 */
.L_x_62:
[----:B------:R-:W-:Y:S05]  /*0440*/  @!P1 EXIT ;  /* 0x000000000000994d */ /* 0x000fea0003800000 */
[----:B------:R-:W-:Y:S02]  /*0450*/  ISETP.NE.AND P0, PT, R12, 0x1, PT ;  /* 0x000000010c00780c */ /* 0x000fe40003f05270 */
[----:B0-2---:R-:W-:-:S04]  /*0460*/  LOP3.LUT R3, R2, 0x1, RZ, 0xc0, !PT ;  /* 0x0000000102037812 */ /* 0x005fc800078ec0ff */
[----:B------:R-:W-:-:S07]  /*0470*/  ISETP.NE.U32.AND P1, PT, R3, 0x1, PT ;  /* 0x000000010300780c */ /* 0x000fce0003f25070 */
[----:B------:R-:W-:Y:S06]  /*0480*/  @!P0 BRA `(.L_x_63) ;  /* 0x0000000000288947 */ /* 0x000fec0003800000 */
[----:B------:R-:W0:Y:S01]  /*0490*/  LDC.64 R4, c[0x0][0x380] ;  /* 0x0000e000ff047b82 */ /* 0x000e220000000a00 */
[----:B------:R-:W-:Y:S02]  /*04a0*/  IMAD R3, R9, R2, R0 ;  /* 0x0000000209037224 */ /* 0x000fe400078e0200 */
[----:B------:R-:W-:Y:S02]  /*04b0*/  VIADD R0, R0, 0x2 ;  /* 0x0000000200007836 */ /* 0x000fe40000000000 */
[C---:B------:R-:W-:Y:S02]  /*04c0*/  VIADD R6, R3.reuse, 0x1 ;  /* 0x0000000103067836 */ /* 0x040fe40000000000 */
[----:B------:R-:W-:-:S05]  /*04d0*/  VIADD R7, R3, 0x2 ;  /* 0x0000000203077836 */ /* 0x000fca0000000000 */
[----:B------:R-:W-:Y:S01]  /*04e0*/  I2FP.F32.S32 R7, R7 ;  /* 0x0000000700077245 */ /* 0x000fe20000201400 */
[----:B0-----:R-:W-:Y:S01]  /*04f0*/  IMAD.WIDE R4, R3, 0x4, R4 ;  /* 0x0000000403047825 */ /* 0x001fe200078e0204 */
[----:B------:R-:W-:-:S04]  /*0500*/  I2FP.F32.S32 R3, R6 ;  /* 0x0000000600037245 */ /* 0x000fc80000201400 */
[----:B------:R0:W-:Y:S04]  /*0510*/  STG.E desc[UR6][R4.64+0x4], R7 ;  /* 0x0000040704007986 */ /* 0x0001e8000c101906 */
[----:B------:R0:W-:Y:S02]  /*0520*/  STG.E desc[UR6][R4.64], R3 ;  /* 0x0000000304007986 */ /* 0x0001e4000c101906 */
.L_x_63:
[----:B------:R-:W-:Y:S05]  /*0530*/  @P1 EXIT ;  /* 0x000000000000194d */ /* 0x000fea0003800000 */
[----:B0-----:R-:W0:Y:S01]  /*0540*/  LDC.64 R4, c[0x0][0x380] ;  /* 0x0000e000ff047b82 */ /* 0x001e220000000a00 */
[----:B------:R-:W-:-:S04]  /*0550*/  IMAD R3, R9, R2, R0 ;  /* 0x0000000209037224 */ /* 0x000fc800078e0200 */
[C---:B------:R-:W-:Y:S02]  /*0560*/  VIADD R0, R3.reuse, 0x1 ;  /* 0x0000000103007836 */ /* 0x040fe40000000000 */
[----:B0-----:R-:W-:-:S03]  /*0570*/  IMAD.WIDE R2, R3, 0x4, R4 ;  /* 0x0000000403027825 */ /* 0x001fc600078e0204 */
[----:B------:R-:W-:-:S05]  /*0580*/  I2FP.F32.S32 R5, R0 ;  /* 0x0000000000057245 */ /* 0x000fca0000201400 */
[----:B------:R-:W-:Y:S01]  /*0590*/  STG.E desc[UR6][R2.64], R5 ;  /* 0x0000000502007986 */ /* 0x000fe2000c101906 */
[----:B------:R-:W-:Y:S05]  /*05a0*/  EXIT ;  /* 0x000000000000794d */ /* 0x000fea0003800000 */
.L_x_64:
        /* <DEDUP_REMOVED lines=13> */
.L_x_74:


//--------------------- .nv.shared.reserved.0     --------------------------
	.section	.nv.shared.reserved.0,"aw",@nobits
	.weak		__nv_reservedSMEM_offset_0_alias
	.size		__nv_reservedSMEM_offset_0_alias, 0, 64
	.other		__nv_reservedSMEM_offset_0_alias,@"STO_CUDA_RESERVED_SHARED STV_DEFAULT"
__nv_reservedSMEM_offset_0_alias:
	.zero		0
	.zero		64


//--------------------- .nv.constant0._Z4movePfS_ii --------------------------
	.section	.nv.constant0._Z4movePfS_ii,"a",@progbits
	.sectionflags	@""
	.align	4
.nv.constant0._Z4movePfS_ii:
	.zero		920


//--------------------- .nv.constant0._Z9distance3PfS_ii --------------------------
	.section	.nv.constant0._Z9distance3PfS_ii,"a",@progbits
	.sectionflags	@""
	.align	4
.nv.constant0._Z9distance3PfS_ii:
	.zero		920


//--------------------- .nv.constant0._Z9distance2PfS_ii --------------------------
	.section	.nv.constant0._Z9distance2PfS_ii,"a",@progbits
	.sectionflags	@""
	.align	4
.nv.constant0._Z9distance2PfS_ii:
	.zero		920


//--------------------- .nv.constant0._Z8distancePfS_ii --------------------------
	.section	.nv.constant0._Z8distancePfS_ii,"a",@progbits
	.sectionflags	@""
	.align	4
.nv.constant0._Z8distancePfS_ii:
	.zero		920


//--------------------- .nv.constant0._Z8makezeroPfii --------------------------
	.section	.nv.constant0._Z8makezeroPfii,"a",@progbits
	.sectionflags	@""
	.align	4
.nv.constant0._Z8makezeroPfii:
	.zero		912


//--------------------- .nv.constant0._Z3addPfii  --------------------------
	.section	.nv.constant0._Z3addPfii,"a",@progbits
	.sectionflags	@""
	.align	4
.nv.constant0._Z3addPfii:
	.zero		912


//--------------------- SYMBOLS --------------------------

	.type		.nv.reservedSmem.offset0,@object
	.size		.nv.reservedSmem.offset0,0x4
